	.target	sm_90a

	.elftype	@"ET_EXEC"


//--------------------- .note.nv.tkinfo           --------------------------
	.section	.note.nv.tkinfo,"",@"SHT_NOTE"
	.sectionflags	@"SHF_NOTE_NV_TKINFO"
	.tkinfo
        /*0018*/ 	.word	0x00000002
        /*0030*/ 	.string	""
        /*0030*/ 	.string	"ptxas"
        /*0030*/ 	.string	"Cuda compilation tools, release 13.0, V13.0.88"
        /*0030*/ 	.string	"Build cuda_13.0.r13.0/compiler.36424714_0"
        /*0030*/ 	.string	"-arch sm_90a -m 64 "



//--------------------- .note.nv.cuinfo           --------------------------
	.section	.note.nv.cuinfo,"",@"SHT_NOTE"
	.sectionflags	@"SHF_NOTE_NV_CUINFO"
        /*0018*/ 	.short	0x0002
        /*001a*/ 	.short	0x005a
        /*001c*/ 	.short	0x0082
	.zero		2


//--------------------- .nv.info                  --------------------------
	.section	.nv.info,"",@"SHT_CUDA_INFO"
	.align	4


	//----- nvinfo : EIATTR_REGCOUNT
	.align		4
        /*0000*/ 	.byte	0x04, 0x2f
        /*0002*/ 	.short	(.L_15 - .L_14)
	.align		4
.L_14:
        /*0004*/ 	.word	index@(_ZN7cutlass13device_kernelINS_4gemm6kernel13GemmUniversalIN4cute5tupleIJiiiiEEENS1_10collective13CollectiveMmaINS1_34MainloopSm90TmaGmmaWarpSpecializedILi4ENS5_IJNS4_1CILi1EEESB_SB_EEENS1_32KernelTmaWarpSpecializedPingpongEEENS5_IJNSA_ILi64EEENSA_ILi128EEESF_EEENS_10bfloat16_tENS5_IJlSB_lEEESI_SJ_NS4_8TiledMMAINS4_8MMA_AtomIJNS4_4SM904GMMA28MMA_64x128x16_F32BF16BF16_SSILNSN_5MajorE0ELSP_0ELNSN_7ScaleInE1ELSQ_1EEEEEENS4_6LayoutISC_NS5_IJNSA_ILi0EEESU_SU_EEEEENS5_IJNS4_10UnderscoreESX_SX_EEEEENS4_13SM90_TMA_LOADENS4_14ComposedLayoutINS4_7SwizzleILi3ELi4ELi3EEENS4_18smem_ptr_flag_bitsILi16EEENST_INS5_IJNSA_ILi8EEESF_EEENS5_IJSF_SB_EEEEEEEvNS4_8identityES10_S1A_vS1B_EENS_8epilogue10collective6detail29Sm90TmaWarpSpecializedAdapterINS1E_15DefaultEpilogueISI_SJ_SJ_NS1D_6thread17LinearCombinationISI_Li1EffLNS1I_9ScaleType4KindE0ELNS_15FloatRoundStyleE2ESI_EENS1_15EpilogueDefaultEEEEEvvEEEEvNT_6ParamsE)
        /*0008*/ 	.word	0x000000a8


	//----- nvinfo : EIATTR_FRAME_SIZE
	.align		4
.L_15:
        /*000c*/ 	.byte	0x04, 0x11
        /*000e*/ 	.short	(.L_17 - .L_16)
	.align		4
.L_16:
        /*0010*/ 	.word	index@(_ZN7cutlass13device_kernelINS_4gemm6kernel13GemmUniversalIN4cute5tupleIJiiiiEEENS1_10collective13CollectiveMmaINS1_34MainloopSm90TmaGmmaWarpSpecializedILi4ENS5_IJNS4_1CILi1EEESB_SB_EEENS1_32KernelTmaWarpSpecializedPingpongEEENS5_IJNSA_ILi64EEENSA_ILi128EEESF_EEENS_10bfloat16_tENS5_IJlSB_lEEESI_SJ_NS4_8TiledMMAINS4_8MMA_AtomIJNS4_4SM904GMMA28MMA_64x128x16_F32BF16BF16_SSILNSN_5MajorE0ELSP_0ELNSN_7ScaleInE1ELSQ_1EEEEEENS4_6LayoutISC_NS5_IJNSA_ILi0EEESU_SU_EEEEENS5_IJNS4_10UnderscoreESX_SX_EEEEENS4_13SM90_TMA_LOADENS4_14ComposedLayoutINS4_7SwizzleILi3ELi4ELi3EEENS4_18smem_ptr_flag_bitsILi16EEENST_INS5_IJNSA_ILi8EEESF_EEENS5_IJSF_SB_EEEEEEEvNS4_8identityES10_S1A_vS1B_EENS_8epilogue10collective6detail29Sm90TmaWarpSpecializedAdapterINS1E_15DefaultEpilogueISI_SJ_SJ_NS1D_6thread17LinearCombinationISI_Li1EffLNS1I_9ScaleType4KindE0ELNS_15FloatRoundStyleE2ESI_EENS1_15EpilogueDefaultEEEEEvvEEEEvNT_6ParamsE)
        /*0014*/ 	.word	0x00000000


	//----- nvinfo : EIATTR_MIN_STACK_SIZE
	.align		4
.L_17:
        /*0018*/ 	.byte	0x04, 0x12
        /*001a*/ 	.short	(.L_19 - .L_18)
	.align		4
.L_18:
        /*001c*/ 	.word	index@(_ZN7cutlass13device_kernelINS_4gemm6kernel13GemmUniversalIN4cute5tupleIJiiiiEEENS1_10collective13CollectiveMmaINS1_34MainloopSm90TmaGmmaWarpSpecializedILi4ENS5_IJNS4_1CILi1EEESB_SB_EEENS1_32KernelTmaWarpSpecializedPingpongEEENS5_IJNSA_ILi64EEENSA_ILi128EEESF_EEENS_10bfloat16_tENS5_IJlSB_lEEESI_SJ_NS4_8TiledMMAINS4_8MMA_AtomIJNS4_4SM904GMMA28MMA_64x128x16_F32BF16BF16_SSILNSN_5MajorE0ELSP_0ELNSN_7ScaleInE1ELSQ_1EEEEEENS4_6LayoutISC_NS5_IJNSA_ILi0EEESU_SU_EEEEENS5_IJNS4_10UnderscoreESX_SX_EEEEENS4_13SM90_TMA_LOADENS4_14ComposedLayoutINS4_7SwizzleILi3ELi4ELi3EEENS4_18smem_ptr_flag_bitsILi16EEENST_INS5_IJNSA_ILi8EEESF_EEENS5_IJSF_SB_EEEEEEEvNS4_8identityES10_S1A_vS1B_EENS_8epilogue10collective6detail29Sm90TmaWarpSpecializedAdapterINS1E_15DefaultEpilogueISI_SJ_SJ_NS1D_6thread17LinearCombinationISI_Li1EffLNS1I_9ScaleType4KindE0ELNS_15FloatRoundStyleE2ESI_EENS1_15EpilogueDefaultEEEEEvvEEEEvNT_6ParamsE)
        /*0020*/ 	.word	0x00000000
.L_19:


//--------------------- .nv.compat                --------------------------
	.section	.nv.compat,"",@"SHT_CUDA_COMPAT_INFO"
	.align	4
        /*0000*/ 	.byte	0x02, 0x09, 0x01, 0x00, 0x02, 0x02, 0x04, 0x00, 0x02, 0x05, 0x05, 0x00, 0x03, 0x07, 0x01, 0x01
        /*0010*/ 	.byte	0x02, 0x03, 0x01, 0x00, 0x02, 0x06, 0x01, 0x00, 0x04, 0x0b, 0x08, 0x00, 0x00, 0x00, 0x00, 0x00
        /*0020*/ 	.byte	0x00, 0x00, 0x00, 0x00


//--------------------- .nv.info._ZN7cutlass13device_kernelINS_4gemm6kernel13GemmUniversalIN4cute5tupleIJiiiiEEENS1_10collective13CollectiveMmaINS1_34MainloopSm90TmaGmmaWarpSpecializedILi4ENS5_IJNS4_1CILi1EEESB_SB_EEENS1_32KernelTmaWarpSpecializedPingpongEEENS5_IJNSA_ILi64EEENSA_ILi128EEESF_EEENS_10bfloat16_tENS5_IJlSB_lEEESI_SJ_NS4_8TiledMMAINS4_8MMA_AtomIJNS4_4SM904GMMA28MMA_64x128x16_F32BF16BF16_SSILNSN_5MajorE0ELSP_0ELNSN_7ScaleInE1ELSQ_1EEEEEENS4_6LayoutISC_NS5_IJNSA_ILi0EEESU_SU_EEEEENS5_IJNS4_10UnderscoreESX_SX_EEEEENS4_13SM90_TMA_LOADENS4_14ComposedLayoutINS4_7SwizzleILi3ELi4ELi3EEENS4_18smem_ptr_flag_bitsILi16EEENST_INS5_IJNSA_ILi8EEESF_EEENS5_IJSF_SB_EEEEEEEvNS4_8identityES10_S1A_vS1B_EENS_8epilogue10collective6detail29Sm90TmaWarpSpecializedAdapterINS1E_15DefaultEpilogueISI_SJ_SJ_NS1D_6thread17LinearCombinationISI_Li1EffLNS1I_9ScaleType4KindE0ELNS_15FloatRoundStyleE2ESI_EENS1_15EpilogueDefaultEEEEEvvEEEEvNT_6ParamsE --------------------------
	.section	.nv.info._ZN7cutlass13device_kernelINS_4gemm6kernel13GemmUniversalIN4cute5tupleIJiiiiEEENS1_10collective13CollectiveMmaINS1_34MainloopSm90TmaGmmaWarpSpecializedILi4ENS5_IJNS4_1CILi1EEESB_SB_EEENS1_32KernelTmaWarpSpecializedPingpongEEENS5_IJNSA_ILi64EEENSA_ILi128EEESF_EEENS_10bfloat16_tENS5_IJlSB_lEEESI_SJ_NS4_8TiledMMAINS4_8MMA_AtomIJNS4_4SM904GMMA28MMA_64x128x16_F32BF16BF16_SSILNSN_5MajorE0ELSP_0ELNSN_7ScaleInE1ELSQ_1EEEEEENS4_6LayoutISC_NS5_IJNSA_ILi0EEESU_SU_EEEEENS5_IJNS4_10UnderscoreESX_SX_EEEEENS4_13SM90_TMA_LOADENS4_14ComposedLayoutINS4_7SwizzleILi3ELi4ELi3EEENS4_18smem_ptr_flag_bitsILi16EEENST_INS5_IJNSA_ILi8EEESF_EEENS5_IJSF_SB_EEEEEEEvNS4_8identityES10_S1A_vS1B_EENS_8epilogue10collective6detail29Sm90TmaWarpSpecializedAdapterINS1E_15DefaultEpilogueISI_SJ_SJ_NS1D_6thread17LinearCombinationISI_Li1EffLNS1I_9ScaleType4KindE0ELNS_15FloatRoundStyleE2ESI_EENS1_15EpilogueDefaultEEEEEvvEEEEvNT_6ParamsE,"",@"SHT_CUDA_INFO"
	.sectionflags	@""
	.align	4


	//----- nvinfo : EIATTR_CUDA_API_VERSION
	.align		4
        /*0000*/ 	.byte	0x04, 0x37
        /*0002*/ 	.short	(.L_21 - .L_20)
.L_20:
        /*0004*/ 	.word	0x00000082


	//----- nvinfo : EIATTR_KPARAM_INFO
	.align		4
.L_21:
        /*0008*/ 	.byte	0x04, 0x17
        /*000a*/ 	.short	(.L_23 - .L_22)
.L_22:
        /*000c*/ 	.word	0x00000000
        /*0010*/ 	.short	0x0000
        /*0012*/ 	.short	0x0070
        /*0014*/ 	.byte	0x00, 0xf0, 0x01, 0x10


	//----- nvinfo : EIATTR_SPARSE_MMA_MASK
	.align		4
.L_23:
        /*0018*/ 	.byte	0x03, 0x50
        /*001a*/ 	.short	0x0000


	//----- nvinfo : EIATTR_MAXREG_COUNT
	.align		4
        /*001c*/ 	.byte	0x03, 0x1b
        /*001e*/ 	.short	0x00a8


	//----- nvinfo : EIATTR_NUM_BARRIERS
	.align		4
        /*0020*/ 	.byte	0x02, 0x4c
        /*0022*/ 	.byte	0x01
	.zero		1


	//----- nvinfo : EIATTR_EXTERNS
	.align		4
        /*0024*/ 	.byte	0x04, 0x0f
        /*0026*/ 	.short	(.L_25 - .L_24)


	//   ....[0]....
	.align		4
.L_24:
        /*0028*/ 	.word	index@(__assertfail)


	//----- nvinfo : EIATTR_MERCURY_ISA_VERSION
	.align		4
.L_25:
        /*002c*/ 	.byte	0x03, 0x5f
        /*002e*/ 	.short	0x0101


	//----- nvinfo : EIATTR_INT_WARP_WIDE_INSTR_OFFSETS
	.align		4
        /*0030*/ 	.byte	0x04, 0x31
        /*0032*/ 	.short	(.L_27 - .L_26)


	//   ....[0]....
.L_26:
        /*0034*/ 	.word	0x00000470


	//   ....[1]....
        /*0038*/ 	.word	0x00000490


	//   ....[2]....
        /*003c*/ 	.word	0x00000510


	//   ....[3]....
        /*0040*/ 	.word	0x00000520


	//   ....[4]....
        /*0044*/ 	.word	0x00000530


	//   ....[5]....
        /*0048*/ 	.word	0x00000550


	//   ....[6]....
        /*004c*/ 	.word	0x000005b0


	//   ....[7]....
        /*0050*/ 	.word	0x000005d0


	//----- nvinfo : EIATTR_COOP_GROUP_MASK_REGIDS
	.align		4
.L_27:
        /*0054*/ 	.byte	0x04, 0x29
        /*0056*/ 	.short	(.L_29 - .L_28)


	//   ....[0]....
.L_28:
        /*0058*/ 	.word	0xffffffff


	//   ....[1]....
        /*005c*/ 	.word	0xffffffff


	//   ....[2]....
        /*0060*/ 	.word	0xffffffff


	//   ....[3]....
        /*0064*/ 	.word	0xffffffff


	//   ....[4]....
        /*0068*/ 	.word	0xffffffff


	//   ....[5]....
        /*006c*/ 	.word	0xffffffff


	//----- nvinfo : EIATTR_COOP_GROUP_INSTR_OFFSETS
	.align		4
.L_29:
        /*0070*/ 	.byte	0x04, 0x28
        /*0072*/ 	.short	(.L_31 - .L_30)


	//   ....[0]....
.L_30:
        /*0074*/ 	.word	0x00000050


	//   ....[1]....
        /*0078*/ 	.word	0x00000080


	//   ....[2]....
        /*007c*/ 	.word	0x00000180


	//   ....[3]....
        /*0080*/ 	.word	0x00000390


	//   ....[4]....
        /*0084*/ 	.word	0x000003d0


	//   ....[5]....
        /*0088*/ 	.word	0x00000410


	//----- nvinfo : EIATTR_REG_RECONFIG
	.align		4
.L_31:
        /*008c*/ 	.byte	0x01, 0x54
	.zero		2


	//----- nvinfo : EIATTR_SYSCALL_OFFSETS
	.align		4
        /*0090*/ 	.byte	0x04, 0x46
        /*0092*/ 	.short	(.L_33 - .L_32)


	//   ....[0]....
.L_32:
        /*0094*/ 	.word	0x00001770


	//----- nvinfo : EIATTR_MBARRIER_INSTR_OFFSETS
	.align		4
.L_33:
        /*0098*/ 	.byte	0x04, 0x39
        /*009a*/ 	.short	(.L_35 - .L_34)


	//   ....[0]....
.L_34:
        /*009c*/ 	.word	0x00000300
        /*00a0*/ 	.word	0x000000ff
        /*00a4*/ 	.word	0x00000000
        /*00a8*/ 	.short	0x0100
        /*00aa*/ 	.byte	0x09
	.zero		1


	//   ....[1]....
        /*00ac*/ 	.word	0x00000310
        /*00b0*/ 	.word	0x000000ff
        /*00b4*/ 	.word	0x00000020
        /*00b8*/ 	.short	0x0100
        /*00ba*/ 	.byte	0x09
	.zero		1


	//   ....[2]....
        /*00bc*/ 	.word	0x00000320
        /*00c0*/ 	.word	0x000000ff
        /*00c4*/ 	.word	0x00000008
        /*00c8*/ 	.short	0x0100
        /*00ca*/ 	.byte	0x09
	.zero		1


	//   ....[3]....
        /*00cc*/ 	.word	0x00000330
        /*00d0*/ 	.word	0x000000ff
        /*00d4*/ 	.word	0x00000028
        /*00d8*/ 	.short	0x0100
        /*00da*/ 	.byte	0x09
	.zero		1


	//   ....[4]....
        /*00dc*/ 	.word	0x00000340
        /*00e0*/ 	.word	0x000000ff
        /*00e4*/ 	.word	0x00000010
        /*00e8*/ 	.short	0x0100
        /*00ea*/ 	.byte	0x09
	.zero		1


	//   ....[5]....
        /*00ec*/ 	.word	0x00000350
        /*00f0*/ 	.word	0x000000ff
        /*00f4*/ 	.word	0x00000030
        /*00f8*/ 	.short	0x0100
        /*00fa*/ 	.byte	0x09
	.zero		1


	//   ....[6]....
        /*00fc*/ 	.word	0x00000360
        /*0100*/ 	.word	0x000000ff
        /*0104*/ 	.word	0x00000018
        /*0108*/ 	.short	0x0100
        /*010a*/ 	.byte	0x09
	.zero		1


	//   ....[7]....
        /*010c*/ 	.word	0x00000370
        /*0110*/ 	.word	0x000000ff
        /*0114*/ 	.word	0x00000038
        /*0118*/ 	.short	0x0100
        /*011a*/ 	.byte	0x09
	.zero		1


	//   ....[8]....
        /*011c*/ 	.word	0x000005f0
        /*0120*/ 	.word	0x000000ff
        /*0124*/ 	.word	0x00000070
        /*0128*/ 	.short	0x0100
        /*012a*/ 	.byte	0x09
	.zero		1


	//   ....[9]....
        /*012c*/ 	.word	0x00000600
        /*0130*/ 	.word	0x000000ff
        /*0134*/ 	.word	0x00000078
        /*0138*/ 	.short	0x0100
        /*013a*/ 	.byte	0x09
	.zero		1


	//   ....[10]....
        /*013c*/ 	.word	0x00000640
        /*0140*/ 	.word	0x000000ff
        /*0144*/ 	.word	0x00000050
        /*0148*/ 	.short	0x0100
        /*014a*/ 	.byte	0x0a
	.zero		1


	//   ....[11]....
        /*014c*/ 	.word	0x00000660
        /*0150*/ 	.word	0x000000ff
        /*0154*/ 	.word	0x00000058
        /*0158*/ 	.short	0x0100
        /*015a*/ 	.byte	0x0a
	.zero		1


	//   ....[12]....
        /*015c*/ 	.word	0x00000670
        /*0160*/ 	.word	0x000000ff
        /*0164*/ 	.word	0x00000060
        /*0168*/ 	.short	0x0100
        /*016a*/ 	.byte	0x0a
	.zero		1


	//   ....[13]....
        /*016c*/ 	.word	0x00000680
        /*0170*/ 	.word	0x000000ff
        /*0174*/ 	.word	0x00000068
        /*0178*/ 	.short	0x0100
        /*017a*/ 	.byte	0x0a
	.zero		1


	//   ....[14]....
        /*017c*/ 	.word	0x00001630
        /*0180*/ 	.word	0x0000005f
        /*0184*/ 	.word	0xfffffff8
        /*0188*/ 	.short	0x010a
        /*018a*/ 	.byte	0x3f
	.zero		1


	//   ....[15]....
        /*018c*/ 	.word	0x00001800
        /*0190*/ 	.word	0x00000003
        /*0194*/ 	.word	0x00000000
        /*0198*/ 	.short	0x010a
        /*019a*/ 	.byte	0x3f
	.zero		1


	//   ....[16]....
        /*019c*/ 	.word	0x00001860
        /*01a0*/ 	.word	0x00000003
        /*01a4*/ 	.word	0x00000000
        /*01a8*/ 	.short	0x010a
        /*01aa*/ 	.byte	0x3f
	.zero		1


	//   ....[17]....
        /*01ac*/ 	.word	0x00001bc0
        /*01b0*/ 	.word	0x000000ff
        /*01b4*/ 	.word	0x00000000
        /*01b8*/ 	.short	0x010a
        /*01ba*/ 	.byte	0x04
	.zero		1


	//   ....[18]....
        /*01bc*/ 	.word	0x00001c00
        /*01c0*/ 	.word	0x000000ff
        /*01c4*/ 	.word	0x00000000
        /*01c8*/ 	.short	0x010a
        /*01ca*/ 	.byte	0x04
	.zero		1


	//   ....[19]....
        /*01cc*/ 	.word	0x00001e70
        /*01d0*/ 	.word	0x000000ff
        /*01d4*/ 	.word	0x00000000
        /*01d8*/ 	.short	0x0101
        /*01da*/ 	.byte	0x04
	.zero		1


	//   ....[20]....
        /*01dc*/ 	.word	0x00001f60
        /*01e0*/ 	.word	0x00000063
        /*01e4*/ 	.word	0x00000000
        /*01e8*/ 	.short	0x0101
        /*01ea*/ 	.byte	0x32
	.zero		1


	//   ....[21]....
        /*01ec*/ 	.word	0x00002020
        /*01f0*/ 	.word	0x000000ff
        /*01f4*/ 	.word	0x00000000
        /*01f8*/ 	.short	0x0101
        /*01fa*/ 	.byte	0x04
	.zero		1


	//   ....[22]....
        /*01fc*/ 	.word	0x00002070
        /*0200*/ 	.word	0x0000005f
        /*0204*/ 	.word	0x00000008
        /*0208*/ 	.short	0x010a
        /*020a*/ 	.byte	0x3f
	.zero		1


	//   ....[23]....
        /*020c*/ 	.word	0x00006170
        /*0210*/ 	.word	0x00000060
        /*0214*/ 	.word	0x00000000
        /*0218*/ 	.short	0x0101
        /*021a*/ 	.byte	0x32
	.zero		1


	//   ....[24]....
        /*021c*/ 	.word	0x00006b80
        /*0220*/ 	.word	0x00000007
        /*0224*/ 	.word	0x00000020
        /*0228*/ 	.short	0x010a
        /*022a*/ 	.byte	0x3f
	.zero		1


	//   ....[25]....
        /*022c*/ 	.word	0x00006f20
        /*0230*/ 	.word	0x00000003
        /*0234*/ 	.word	0x00000078
        /*0238*/ 	.short	0x0101
        /*023a*/ 	.byte	0x3f
	.zero		1


	//   ....[26]....
        /*023c*/ 	.word	0x00007690
        /*0240*/ 	.word	0x00000007
        /*0244*/ 	.word	0x00000000
        /*0248*/ 	.short	0x010a
        /*024a*/ 	.byte	0x3f
	.zero		1


	//   ....[27]....
        /*024c*/ 	.word	0x00007710
        /*0250*/ 	.word	0x00000009
        /*0254*/ 	.word	0x00000000
        /*0258*/ 	.short	0x010a
        /*025a*/ 	.byte	0x3f
	.zero		1


	//   ....[28]....
        /*025c*/ 	.word	0x000077a0
        /*0260*/ 	.word	0x00000006
        /*0264*/ 	.word	0x00000000
        /*0268*/ 	.short	0x010a
        /*026a*/ 	.byte	0x3f
	.zero		1


	//   ....[29]....
        /*026c*/ 	.word	0x00007830
        /*0270*/ 	.word	0x00000003
        /*0274*/ 	.word	0x00000000
        /*0278*/ 	.short	0x010a
        /*027a*/ 	.byte	0x3f
	.zero		1


	//   ....[30]....
        /*027c*/ 	.word	0x00007890
        /*0280*/ 	.word	0x0000005f
        /*0284*/ 	.word	0xfffffff8
        /*0288*/ 	.short	0x010a
        /*028a*/ 	.byte	0x3f
	.zero		1


	//   ....[31]....
        /*028c*/ 	.word	0x000078e0
        /*0290*/ 	.word	0x00000003
        /*0294*/ 	.word	0x00000000
        /*0298*/ 	.short	0x010a
        /*029a*/ 	.byte	0x3f
	.zero		1


	//   ....[32]....
        /*029c*/ 	.word	0x00007940
        /*02a0*/ 	.word	0x00000004
        /*02a4*/ 	.word	0x00000000
        /*02a8*/ 	.short	0x010a
        /*02aa*/ 	.byte	0x3f
	.zero		1


	//   ....[33]....
        /*02ac*/ 	.word	0x00007990
        /*02b0*/ 	.word	0x0000005f
        /*02b4*/ 	.word	0x00000008
        /*02b8*/ 	.short	0x010a
        /*02ba*/ 	.byte	0x3f
	.zero		1


	//   ....[34]....
        /*02bc*/ 	.word	0x00007a60
        /*02c0*/ 	.word	0x00000007
        /*02c4*/ 	.word	0x00000020
        /*02c8*/ 	.short	0x010a
        /*02ca*/ 	.byte	0x3f
	.zero		1


	//   ....[35]....
        /*02cc*/ 	.word	0x00007b30
        /*02d0*/ 	.word	0x00000007
        /*02d4*/ 	.word	0x00000000
        /*02d8*/ 	.short	0x010a
        /*02da*/ 	.byte	0x3f
	.zero		1


	//   ....[36]....
        /*02dc*/ 	.word	0x00007b80
        /*02e0*/ 	.word	0x00000009
        /*02e4*/ 	.word	0x00000000
        /*02e8*/ 	.short	0x010a
        /*02ea*/ 	.byte	0x3f
	.zero		1


	//   ....[37]....
        /*02ec*/ 	.word	0x00007bd0
        /*02f0*/ 	.word	0x00000006
        /*02f4*/ 	.word	0x00000000
        /*02f8*/ 	.short	0x010a
        /*02fa*/ 	.byte	0x3f
	.zero		1


	//----- nvinfo : EIATTR_NUM_MBARRIERS
	.align		4
.L_35:
        /*02fc*/ 	.byte	0x03, 0x38
        /*02fe*/ 	.short	0x000e


	//----- nvinfo : EIATTR_EXIT_INSTR_OFFSETS
	.align		4
        /*0300*/ 	.byte	0x04, 0x1c
        /*0302*/ 	.short	(.L_37 - .L_36)


	//   ....[0]....
.L_36:
        /*0304*/ 	.word	0x00001240


	//   ....[1]....
        /*0308*/ 	.word	0x000012a0


	//   ....[2]....
        /*030c*/ 	.word	0x000068b0


	//   ....[3]....
        /*0310*/ 	.word	0x000068e0


	//   ....[4]....
        /*0314*/ 	.word	0x00007880


	//----- nvinfo : EIATTR_MAX_THREADS
	.align		4
.L_37:
        /*0318*/ 	.byte	0x04, 0x05
        /*031a*/ 	.short	(.L_39 - .L_38)
.L_38:
        /*031c*/ 	.word	0x00000180
        /*0320*/ 	.word	0x00000001
        /*0324*/ 	.word	0x00000001


	//----- nvinfo : EIATTR_CRS_STACK_SIZE
	.align		4
.L_39:
        /*0328*/ 	.byte	0x04, 0x1e
        /*032a*/ 	.short	(.L_41 - .L_40)
.L_40:
        /*032c*/ 	.word	0x00000000


	//----- nvinfo : EIATTR_CBANK_PARAM_SIZE
	.align		4
.L_41:
        /*0330*/ 	.byte	0x03, 0x19
        /*0332*/ 	.short	0x0470


	//----- nvinfo : EIATTR_PARAM_CBANK
	.align		4
        /*0334*/ 	.byte	0x04, 0x0a
        /*0336*/ 	.short	(.L_43 - .L_42)
	.align		4
.L_42:
        /*0338*/ 	.word	index@(.nv.constant0._ZN7cutlass13device_kernelINS_4gemm6kernel13GemmUniversalIN4cute5tupleIJiiiiEEENS1_10collective13CollectiveMmaINS1_34MainloopSm90TmaGmmaWarpSpecializedILi4ENS5_IJNS4_1CILi1EEESB_SB_EEENS1_32KernelTmaWarpSpecializedPingpongEEENS5_IJNSA_ILi64EEENSA_ILi128EEESF_EEENS_10bfloat16_tENS5_IJlSB_lEEESI_SJ_NS4_8TiledMMAINS4_8MMA_AtomIJNS4_4SM904GMMA28MMA_64x128x16_F32BF16BF16_SSILNSN_5MajorE0ELSP_0ELNSN_7ScaleInE1ELSQ_1EEEEEENS4_6LayoutISC_NS5_IJNSA_ILi0EEESU_SU_EEEEENS5_IJNS4_10UnderscoreESX_SX_EEEEENS4_13SM90_TMA_LOADENS4_14ComposedLayoutINS4_7SwizzleILi3ELi4ELi3EEENS4_18smem_ptr_flag_bitsILi16EEENST_INS5_IJNSA_ILi8EEESF_EEENS5_IJSF_SB_EEEEEEEvNS4_8identityES10_S1A_vS1B_EENS_8epilogue10collective6detail29Sm90TmaWarpSpecializedAdapterINS1E_15DefaultEpilogueISI_SJ_SJ_NS1D_6thread17LinearCombinationISI_Li1EffLNS1I_9ScaleType4KindE0ELNS_15FloatRoundStyleE2ESI_EENS1_15EpilogueDefaultEEEEEvvEEEEvNT_6ParamsE)
        /*033c*/ 	.short	0x0210
        /*033e*/ 	.short	0x0470


	//----- nvinfo : EIATTR_SW_WAR
	.align		4
.L_43:
        /*0340*/ 	.byte	0x04, 0x36
        /*0342*/ 	.short	(.L_45 - .L_44)
.L_44:
        /*0344*/ 	.word	0x00000008
.L_45:


//--------------------- .nv.callgraph             --------------------------
	.section	.nv.callgraph,"",@"SHT_CUDA_CALLGRAPH"
	.align	4
	.sectionentsize	8
	.align		4
        /*0000*/ 	.word	0x00000000
	.align		4
        /*0004*/ 	.word	0xffffffff
	.align		4
        /*0008*/ 	.word	index@(_ZN7cutlass13device_kernelINS_4gemm6kernel13GemmUniversalIN4cute5tupleIJiiiiEEENS1_10collective13CollectiveMmaINS1_34MainloopSm90TmaGmmaWarpSpecializedILi4ENS5_IJNS4_1CILi1EEESB_SB_EEENS1_32KernelTmaWarpSpecializedPingpongEEENS5_IJNSA_ILi64EEENSA_ILi128EEESF_EEENS_10bfloat16_tENS5_IJlSB_lEEESI_SJ_NS4_8TiledMMAINS4_8MMA_AtomIJNS4_4SM904GMMA28MMA_64x128x16_F32BF16BF16_SSILNSN_5MajorE0ELSP_0ELNSN_7ScaleInE1ELSQ_1EEEEEENS4_6LayoutISC_NS5_IJNSA_ILi0EEESU_SU_EEEEENS5_IJNS4_10UnderscoreESX_SX_EEEEENS4_13SM90_TMA_LOADENS4_14ComposedLayoutINS4_7SwizzleILi3ELi4ELi3EEENS4_18smem_ptr_flag_bitsILi16EEENST_INS5_IJNSA_ILi8EEESF_EEENS5_IJSF_SB_EEEEEEEvNS4_8identityES10_S1A_vS1B_EENS_8epilogue10collective6detail29Sm90TmaWarpSpecializedAdapterINS1E_15DefaultEpilogueISI_SJ_SJ_NS1D_6thread17LinearCombinationISI_Li1EffLNS1I_9ScaleType4KindE0ELNS_15FloatRoundStyleE2ESI_EENS1_15EpilogueDefaultEEEEEvvEEEEvNT_6ParamsE)
	.align		4
        /*000c*/ 	.word	index@(__assertfail)
	.align		4
        /*0010*/ 	.word	0x00000000
	.align		4
        /*0014*/ 	.word	0xfffffffe
	.align		4
        /*0018*/ 	.word	0x00000000
	.align		4
        /*001c*/ 	.word	0xfffffffd
	.align		4
        /*0020*/ 	.word	0x00000000
	.align		4
        /*0024*/ 	.word	0xfffffffc


//--------------------- .nv.constant4             --------------------------
	.section	.nv.constant4,"a",@progbits
	.align	8
	.align		8
.nv.constant4:
        /*0000*/ 	.dword	__assertfail
	.align		8
        /*0008*/ 	.dword	__unnamed_1
	.align		8
        /*0010*/ 	.dword	_ZN39_INTERNAL_ddb55a43_4_k_cu_52fc8561_31014cuda3std3__45__cpo5beginE
	.align		8
        /*0018*/ 	.dword	_ZN39_INTERNAL_ddb55a43_4_k_cu_52fc8561_31014cuda3std3__45__cpo3endE
	.align		8
        /*0020*/ 	.dword	_ZN39_INTERNAL_ddb55a43_4_k_cu_52fc8561_31014cuda3std3__45__cpo6cbeginE
	.align		8
        /*0028*/ 	.dword	_ZN39_INTERNAL_ddb55a43_4_k_cu_52fc8561_31014cuda3std3__45__cpo4cendE
	.align		8
        /*0030*/ 	.dword	_ZN39_INTERNAL_ddb55a43_4_k_cu_52fc8561_31014cuda3std3__441_GLOBAL__N__ddb55a43_4_k_cu_52fc8561_31016ignoreE
	.align		8
        /*0038*/ 	.dword	_ZN39_INTERNAL_ddb55a43_4_k_cu_52fc8561_31014cuda3std3__419piecewise_constructE
	.align		8
        /*0040*/ 	.dword	_ZN39_INTERNAL_ddb55a43_4_k_cu_52fc8561_31014cuda3std3__48in_placeE
	.align		8
        /*0048*/ 	.dword	_ZN39_INTERNAL_ddb55a43_4_k_cu_52fc8561_31014cuda3std6ranges3__45__cpo4swapE
	.align		8
        /*0050*/ 	.dword	_ZN39_INTERNAL_ddb55a43_4_k_cu_52fc8561_31014cuda3std6ranges3__45__cpo9iter_moveE
	.align		8
        /*0058*/ 	.dword	_ZN39_INTERNAL_ddb55a43_4_k_cu_52fc8561_31014cute7productE
	.align		8
        /*0060*/ 	.dword	_ZN39_INTERNAL_ddb55a43_4_k_cu_52fc8561_31014cute1_E
	.align		8
        /*0068*/ 	.dword	$str$22
	.align		8
        /*0070*/ 	.dword	$str$23


//--------------------- .text._ZN7cutlass13device_kernelINS_4gemm6kernel13GemmUniversalIN4cute5tupleIJiiiiEEENS1_10collective13CollectiveMmaINS1_34MainloopSm90TmaGmmaWarpSpecializedILi4ENS5_IJNS4_1CILi1EEESB_SB_EEENS1_32KernelTmaWarpSpecializedPingpongEEENS5_IJNSA_ILi64EEENSA_ILi128EEESF_EEENS_10bfloat16_tENS5_IJlSB_lEEESI_SJ_NS4_8TiledMMAINS4_8MMA_AtomIJNS4_4SM904GMMA28MMA_64x128x16_F32BF16BF16_SSILNSN_5MajorE0ELSP_0ELNSN_7ScaleInE1ELSQ_1EEEEEENS4_6LayoutISC_NS5_IJNSA_ILi0EEESU_SU_EEEEENS5_IJNS4_10UnderscoreESX_SX_EEEEENS4_13SM90_TMA_LOADENS4_14ComposedLayoutINS4_7SwizzleILi3ELi4ELi3EEENS4_18smem_ptr_flag_bitsILi16EEENST_INS5_IJNSA_ILi8EEESF_EEENS5_IJSF_SB_EEEEEEEvNS4_8identityES10_S1A_vS1B_EENS_8epilogue10collective6detail29Sm90TmaWarpSpecializedAdapterINS1E_15DefaultEpilogueISI_SJ_SJ_NS1D_6thread17LinearCombinationISI_Li1EffLNS1I_9ScaleType4KindE0ELNS_15FloatRoundStyleE2ESI_EENS1_15EpilogueDefaultEEEEEvvEEEEvNT_6ParamsE --------------------------
	.section	.text._ZN7cutlass13device_kernelINS_4gemm6kernel13GemmUniversalIN4cute5tupleIJiiiiEEENS1_10collective13CollectiveMmaINS1_34MainloopSm90TmaGmmaWarpSpecializedILi4ENS5_IJNS4_1CILi1EEESB_SB_EEENS1_32KernelTmaWarpSpecializedPingpongEEENS5_IJNSA_ILi64EEENSA_ILi128EEESF_EEENS_10bfloat16_tENS5_IJlSB_lEEESI_SJ_NS4_8TiledMMAINS4_8MMA_AtomIJNS4_4SM904GMMA28MMA_64x128x16_F32BF16BF16_SSILNSN_5MajorE0ELSP_0ELNSN_7ScaleInE1ELSQ_1EEEEEENS4_6LayoutISC_NS5_IJNSA_ILi0EEESU_SU_EEEEENS5_IJNS4_10UnderscoreESX_SX_EEEEENS4_13SM90_TMA_LOADENS4_14ComposedLayoutINS4_7SwizzleILi3ELi4ELi3EEENS4_18smem_ptr_flag_bitsILi16EEENST_INS5_IJNSA_ILi8EEESF_EEENS5_IJSF_SB_EEEEEEEvNS4_8identityES10_S1A_vS1B_EENS_8epilogue10collective6detail29Sm90TmaWarpSpecializedAdapterINS1E_15DefaultEpilogueISI_SJ_SJ_NS1D_6thread17LinearCombinationISI_Li1EffLNS1I_9ScaleType4KindE0ELNS_15FloatRoundStyleE2ESI_EENS1_15EpilogueDefaultEEEEEvvEEEEvNT_6ParamsE,"ax",@progbits
	.align	128
.text._ZN7cutlass13device_kernelINS_4gemm6kernel13GemmUniversalIN4cute5tupleIJiiiiEEENS1_10collective13CollectiveMmaINS1_34MainloopSm90TmaGmmaWarpSpecializedILi4ENS5_IJNS4_1CILi1EEESB_SB_EEENS1_32KernelTmaWarpSpecializedPingpongEEENS5_IJNSA_ILi64EEENSA_ILi128EEESF_EEENS_10bfloat16_tENS5_IJlSB_lEEESI_SJ_NS4_8TiledMMAINS4_8MMA_AtomIJNS4_4SM904GMMA28MMA_64x128x16_F32BF16BF16_SSILNSN_5MajorE0ELSP_0ELNSN_7ScaleInE1ELSQ_1EEEEEENS4_6LayoutISC_NS5_IJNSA_ILi0EEESU_SU_EEEEENS5_IJNS4_10UnderscoreESX_SX_EEEEENS4_13SM90_TMA_LOADENS4_14ComposedLayoutINS4_7SwizzleILi3ELi4ELi3EEENS4_18smem_ptr_flag_bitsILi16EEENST_INS5_IJNSA_ILi8EEESF_EEENS5_IJSF_SB_EEEEEEEvNS4_8identityES10_S1A_vS1B_EENS_8epilogue10collective6detail29Sm90TmaWarpSpecializedAdapterINS1E_15DefaultEpilogueISI_SJ_SJ_NS1D_6thread17LinearCombinationISI_Li1EffLNS1I_9ScaleType4KindE0ELNS_15FloatRoundStyleE2ESI_EENS1_15EpilogueDefaultEEEEEvvEEEEvNT_6ParamsE:
        .type           _ZN7cutlass13device_kernelINS_4gemm6kernel13GemmUniversalIN4cute5tupleIJiiiiEEENS1_10collective13CollectiveMmaINS1_34MainloopSm90TmaGmmaWarpSpecializedILi4ENS5_IJNS4_1CILi1EEESB_SB_EEENS1_32KernelTmaWarpSpecializedPingpongEEENS5_IJNSA_ILi64EEENSA_ILi128EEESF_EEENS_10bfloat16_tENS5_IJlSB_lEEESI_SJ_NS4_8TiledMMAINS4_8MMA_AtomIJNS4_4SM904GMMA28MMA_64x128x16_F32BF16BF16_SSILNSN_5MajorE0ELSP_0ELNSN_7ScaleInE1ELSQ_1EEEEEENS4_6LayoutISC_NS5_IJNSA_ILi0EEESU_SU_EEEEENS5_IJNS4_10UnderscoreESX_SX_EEEEENS4_13SM90_TMA_LOADENS4_14ComposedLayoutINS4_7SwizzleILi3ELi4ELi3EEENS4_18smem_ptr_flag_bitsILi16EEENST_INS5_IJNSA_ILi8EEESF_EEENS5_IJSF_SB_EEEEEEEvNS4_8identityES10_S1A_vS1B_EENS_8epilogue10collective6detail29Sm90TmaWarpSpecializedAdapterINS1E_15DefaultEpilogueISI_SJ_SJ_NS1D_6thread17LinearCombinationISI_Li1EffLNS1I_9ScaleType4KindE0ELNS_15FloatRoundStyleE2ESI_EENS1_15EpilogueDefaultEEEEEvvEEEEvNT_6ParamsE,@function
        .size           _ZN7cutlass13device_kernelINS_4gemm6kernel13GemmUniversalIN4cute5tupleIJiiiiEEENS1_10collective13CollectiveMmaINS1_34MainloopSm90TmaGmmaWarpSpecializedILi4ENS5_IJNS4_1CILi1EEESB_SB_EEENS1_32KernelTmaWarpSpecializedPingpongEEENS5_IJNSA_ILi64EEENSA_ILi128EEESF_EEENS_10bfloat16_tENS5_IJlSB_lEEESI_SJ_NS4_8TiledMMAINS4_8MMA_AtomIJNS4_4SM904GMMA28MMA_64x128x16_F32BF16BF16_SSILNSN_5MajorE0ELSP_0ELNSN_7ScaleInE1ELSQ_1EEEEEENS4_6LayoutISC_NS5_IJNSA_ILi0EEESU_SU_EEEEENS5_IJNS4_10UnderscoreESX_SX_EEEEENS4_13SM90_TMA_LOADENS4_14ComposedLayoutINS4_7SwizzleILi3ELi4ELi3EEENS4_18smem_ptr_flag_bitsILi16EEENST_INS5_IJNSA_ILi8EEESF_EEENS5_IJSF_SB_EEEEEEEvNS4_8identityES10_S1A_vS1B_EENS_8epilogue10collective6detail29Sm90TmaWarpSpecializedAdapterINS1E_15DefaultEpilogueISI_SJ_SJ_NS1D_6thread17LinearCombinationISI_Li1EffLNS1I_9ScaleType4KindE0ELNS_15FloatRoundStyleE2ESI_EENS1_15EpilogueDefaultEEEEEvvEEEEvNT_6ParamsE,(.L_x_196 - _ZN7cutlass13device_kernelINS_4gemm6kernel13GemmUniversalIN4cute5tupleIJiiiiEEENS1_10collective13CollectiveMmaINS1_34MainloopSm90TmaGmmaWarpSpecializedILi4ENS5_IJNS4_1CILi1EEESB_SB_EEENS1_32KernelTmaWarpSpecializedPingpongEEENS5_IJNSA_ILi64EEENSA_ILi128EEESF_EEENS_10bfloat16_tENS5_IJlSB_lEEESI_SJ_NS4_8TiledMMAINS4_8MMA_AtomIJNS4_4SM904GMMA28MMA_64x128x16_F32BF16BF16_SSILNSN_5MajorE0ELSP_0ELNSN_7ScaleInE1ELSQ_1EEEEEENS4_6LayoutISC_NS5_IJNSA_ILi0EEESU_SU_EEEEENS5_IJNS4_10UnderscoreESX_SX_EEEEENS4_13SM90_TMA_LOADENS4_14ComposedLayoutINS4_7SwizzleILi3ELi4ELi3EEENS4_18smem_ptr_flag_bitsILi16EEENST_INS5_IJNSA_ILi8EEESF_EEENS5_IJSF_SB_EEEEEEEvNS4_8identityES10_S1A_vS1B_EENS_8epilogue10collective6detail29Sm90TmaWarpSpecializedAdapterINS1E_15DefaultEpilogueISI_SJ_SJ_NS1D_6thread17LinearCombinationISI_Li1EffLNS1I_9ScaleType4KindE0ELNS_15FloatRoundStyleE2ESI_EENS1_15EpilogueDefaultEEEEEvvEEEEvNT_6ParamsE)
        .other          _ZN7cutlass13device_kernelINS_4gemm6kernel13GemmUniversalIN4cute5tupleIJiiiiEEENS1_10collective13CollectiveMmaINS1_34MainloopSm90TmaGmmaWarpSpecializedILi4ENS5_IJNS4_1CILi1EEESB_SB_EEENS1_32KernelTmaWarpSpecializedPingpongEEENS5_IJNSA_ILi64EEENSA_ILi128EEESF_EEENS_10bfloat16_tENS5_IJlSB_lEEESI_SJ_NS4_8TiledMMAINS4_8MMA_AtomIJNS4_4SM904GMMA28MMA_64x128x16_F32BF16BF16_SSILNSN_5MajorE0ELSP_0ELNSN_7ScaleInE1ELSQ_1EEEEEENS4_6LayoutISC_NS5_IJNSA_ILi0EEESU_SU_EEEEENS5_IJNS4_10UnderscoreESX_SX_EEEEENS4_13SM90_TMA_LOADENS4_14ComposedLayoutINS4_7SwizzleILi3ELi4ELi3EEENS4_18smem_ptr_flag_bitsILi16EEENST_INS5_IJNSA_ILi8EEESF_EEENS5_IJSF_SB_EEEEEEEvNS4_8identityES10_S1A_vS1B_EENS_8epilogue10collective6detail29Sm90TmaWarpSpecializedAdapterINS1E_15DefaultEpilogueISI_SJ_SJ_NS1D_6thread17LinearCombinationISI_Li1EffLNS1I_9ScaleType4KindE0ELNS_15FloatRoundStyleE2ESI_EENS1_15EpilogueDefaultEEEEEvvEEEEvNT_6ParamsE,@"STO_CUDA_ENTRY STV_DEFAULT"
_ZN7cutlass13device_kernelINS_4gemm6kernel13GemmUniversalIN4cute5tupleIJiiiiEEENS1_10collective13CollectiveMmaINS1_34MainloopSm90TmaGmmaWarpSpecializedILi4ENS5_IJNS4_1CILi1EEESB_SB_EEENS1_32KernelTmaWarpSpecializedPingpongEEENS5_IJNSA_ILi64EEENSA_ILi128EEESF_EEENS_10bfloat16_tENS5_IJlSB_lEEESI_SJ_NS4_8TiledMMAINS4_8MMA_AtomIJNS4_4SM904GMMA28MMA_64x128x16_F32BF16BF16_SSILNSN_5MajorE0ELSP_0ELNSN_7ScaleInE1ELSQ_1EEEEEENS4_6LayoutISC_NS5_IJNSA_ILi0EEESU_SU_EEEEENS5_IJNS4_10UnderscoreESX_SX_EEEEENS4_13SM90_TMA_LOADENS4_14ComposedLayoutINS4_7SwizzleILi3ELi4ELi3EEENS4_18smem_ptr_flag_bitsILi16EEENST_INS5_IJNSA_ILi8EEESF_EEENS5_IJSF_SB_EEEEEEEvNS4_8identityES10_S1A_vS1B_EENS_8epilogue10collective6detail29Sm90TmaWarpSpecializedAdapterINS1E_15DefaultEpilogueISI_SJ_SJ_NS1D_6thread17LinearCombinationISI_Li1EffLNS1I_9ScaleType4KindE0ELNS_15FloatRoundStyleE2ESI_EENS1_15EpilogueDefaultEEEEEvvEEEEvNT_6ParamsE:
[----:B------:R-:W0:Y:S01]  /*0000*/  LDC R1, c[0x0][0x28] ;  /* 0x00000a00ff017b82 */ /* 0x000e220000000800 */
[----:B------:R-:W1:Y:S01]  /*0010*/  S2R R4, SR_TID.X ;  /* 0x0000000000047919 */ /* 0x000e620000002100 */
[----:B------:R-:W-:Y:S01]  /*0020*/  ELECT P0, URZ, PT ;  /* 0x00000000003f782f */ /* 0x000fe20003800000 */
[----:B------:R-:W-:Y:S01]  /*0030*/  BSSY B0, `(.L_x_0) ;  /* 0x0000014000007945 */ /* 0x000fe20003800000 */
[----:B-1----:R-:W-:-:S05]  /*0040*/  SHF.R.U32.HI R0, RZ, 0x5, R4 ;  /* 0x00000005ff007819 */ /* 0x002fca0000011604 */
[----:B------:R-:W1:Y:S02]  /*0050*/  SHFL.IDX PT, R2, R0, RZ, 0x1f ;  /* 0x00001fff00027589 */ /* 0x000e6400000e0000 */
[----:B-1----:R-:W-:Y:S02]  /*0060*/  R2UR UR8, R2 ;  /* 0x00000000020872ca */ /* 0x002fe400000e0000 */
[----:B------:R-:W-:-:S05]  /*0070*/  SHF.R.U32.HI R2, RZ, 0x7, R4 ;  /* 0x00000007ff027819 */ /* 0x000fca0000011604 */
[----:B------:R1:W2:Y:S06]  /*0080*/  SHFL.IDX PT, R3, R2, RZ, 0x1f ;  /* 0x00001fff02037589 */ /* 0x0002ac00000e0000 */
[----:B------:R-:W-:Y:S02]  /*0090*/  USHF.R.S32.HI UR4, URZ, 0x1f, UR8 ;  /* 0x0000001f3f047899 */ /* 0x000fe40008011408 */
[----:B------:R-:W-:Y:S02]  /*00a0*/  ISETP.NE.OR P0, PT, RZ, UR8, !P0 ;  /* 0x00000008ff007c0c */ /* 0x000fe4000c705670 */
[----:B------:R-:W-:-:S04]  /*00b0*/  ULEA.HI UR4, UR4, UR8, URZ, 0x2 ;  /* 0x0000000804047291 */ /* 0x000fc8000f8f103f */
[----:B------:R-:W-:-:S04]  /*00c0*/  ULOP3.LUT UR4, UR4, 0xfffffffc, URZ, 0xc0, !UPT ;  /* 0xfffffffc04047892 */ /* 0x000fc8000f8ec03f */
[----:B------:R-:W-:-:S03]  /*00d0*/  UIADD3 UR8, UR8, -UR4, URZ ;  /* 0x8000000408087290 */ /* 0x000fc6000fffe03f */
[----:B01----:R-:W-:Y:S09]  /*00e0*/  @P0 BRA `(.L_x_1) ;  /* 0x0000000000200947 */ /* 0x003ff20003800000 */
[----:B------:R-:W-:Y:S02]  /*00f0*/  ULDC.64 UR4, c[0x0][0x198] ;  /* 0x0000660000047ab9 */ /* 0x000fe40000000a00 */
[----:B------:R-:W-:Y:S02]  /*0100*/  UIADD3 UR6, UP0, UR4, 0xf0, URZ ;  /* 0x000000f004067890 */ /* 0x000fe4000ff1e03f */
[----:B------:R-:W-:Y:S02]  /*0110*/  UIADD3 UR4, UP1, UR4, 0x1f0, URZ ;  /* 0x000001f004047890 */ /* 0x000fe4000ff3e03f */
[----:B------:R-:W-:Y:S02]  /*0120*/  UIADD3.X UR7, URZ, UR5, URZ, UP0, !UPT ;  /* 0x000000053f077290 */ /* 0x000fe400087fe43f */
[----:B------:R-:W-:-:S07]  /*0130*/  UIADD3.X UR5, URZ, UR5, URZ, UP1, !UPT ;  /* 0x000000053f057290 */ /* 0x000fce0008ffe43f */
[----:B------:R0:W-:Y:S02]  /*0140*/  UTMACCTL.PF [UR6] ;  /* 0x00000000060079b9 */ /* 0x0001e40008040000 */
[----:B------:R0:W-:Y:S02]  /*0150*/  UTMACCTL.PF [UR4] ;  /* 0x00000000040079b9 */ /* 0x0001e40008040000 */
[----:B0-----:R-:W-:Y:S01]  /*0160*/  NOP ;  /* 0x0000000000007918 */ /* 0x001fe20000000000 */
.L_x_1:
[----:B------:R-:W-:Y:S05]  /*0170*/  BSYNC B0 ;  /* 0x0000000000007941 */ /* 0x000fea0003800000 */
.L_x_0:
[----:B------:R-:W0:Y:S01]  /*0180*/  SHFL.IDX PT, R5, R0, RZ, 0x1f ;  /* 0x00001fff00057589 */ /* 0x000e2200000e0000 */
[----:B--2---:R-:W-:Y:S01]  /*0190*/  R2UR UR15, R3 ;  /* 0x00000000030f72ca */ /* 0x004fe200000e0000 */
[----:B------:R-:W-:-:S04]  /*01a0*/  UISETP.NE.AND UP0, UPT, UR8, 0x3, UPT ;  /* 0x000000030800788c */ /* 0x000fc8000bf05270 */
[----:B------:R-:W-:-:S08]  /*01b0*/  UISETP.EQ.OR UP0, UPT, UR8, URZ, !UP0 ;  /* 0x0000003f0800728c */ /* 0x000fd0000c702670 */
[----:B------:R-:W-:Y:S02]  /*01c0*/  UIADD3 UR18, UR15, -0x1, URZ ;  /* 0xffffffff0f127890 */ /* 0x000fe4000fffe03f */
[----:B------:R-:W-:Y:S02]  /*01d0*/  UISETP.EQ.AND UP0, UPT, UR15, URZ, UP0 ;  /* 0x0000003f0f00728c */ /* 0x000fe40008702270 */
[----:B------:R-:W-:Y:S02]  /*01e0*/  UISETP.GE.U32.AND UP1, UPT, UR18, 0x2, UPT ;  /* 0x000000021200788c */ /* 0x000fe4000bf26070 */
[----:B------:R-:W-:Y:S01]  /*01f0*/  USEL UR36, URZ, 0x1, !UP0 ;  /* 0x000000013f247887 */ /* 0x000fe2000c000000 */
[----:B0-----:R-:W-:-:S03]  /*0200*/  ISETP.NE.AND P0, PT, R5, RZ, PT ;  /* 0x000000ff0500720c */ /* 0x001fc60003f05270 */
[----:B------:R-:W-:-:S10]  /*0210*/  USEL UR36, UR36, 0x2, UP1 ;  /* 0x0000000224247887 */ /* 0x000fd40008800000 */
[----:B------:R-:W-:Y:S05]  /*0220*/  @P0 BRA `(.L_x_2) ;  /* 0x0000000000580947 */ /* 0x000fea0003800000 */
[----:B------:R-:W0:Y:S01]  /*0230*/  S2UR UR9, SR_CgaCtaId ;  /* 0x00000000000979c3 */ /* 0x000e220000008800 */
[----:B------:R-:W-:Y:S01]  /*0240*/  UMOV UR4, 0x400 ;  /* 0x0000040000047882 */ /* 0x000fe20000000000 */
[----:B------:R-:W-:Y:S01]  /*0250*/  UMOV UR5, 0x1 ;  /* 0x0000000100057882 */ /* 0x000fe20000000000 */
[----:B------:R-:W-:Y:S01]  /*0260*/  UMOV UR6, 0x80 ;  /* 0x0000008000067882 */ /* 0x000fe20000000000 */
[----:B------:R-:W-:Y:S01]  /*0270*/  ELECT P0, URZ, PT ;  /* 0x00000000003f782f */ /* 0x000fe20003800000 */
[----:B------:R-:W-:-:S04]  /*0280*/  UIADD3 UR6, -UR6, 0x100000, URZ ;  /* 0x0010000006067890 */ /* 0x000fc8000fffe13f */
[----:B------:R-:W-:Y:S02]  /*0290*/  USHF.L.U32 UR7, UR6, 0xb, URZ ;  /* 0x0000000b06077899 */ /* 0x000fe4000800063f */
[----:B------:R-:W-:Y:S02]  /*02a0*/  USHF.L.U32 UR6, UR6, 0x1, URZ ;  /* 0x0000000106067899 */ /* 0x000fe4000800063f */
[----:B0-----:R-:W-:Y:S02]  /*02b0*/  ULEA UR9, UR9, UR4, 0x18 ;  /* 0x0000000409097291 */ /* 0x001fe4000f8ec03f */
[----:B------:R-:W-:-:S04]  /*02c0*/  UIADD3 UR4, -UR5, 0x100000, URZ ;  /* 0x0010000005047890 */ /* 0x000fc8000fffe13f */
[----:B------:R-:W-:Y:S02]  /*02d0*/  USHF.L.U32 UR5, UR4, 0xb, URZ ;  /* 0x0000000b04057899 */ /* 0x000fe4000800063f */
[----:B------:R-:W-:Y:S01]  /*02e0*/  USHF.L.U32 UR4, UR4, 0x1, URZ ;  /* 0x0000000104047899 */ /* 0x000fe2000800063f */
[----:B------:R-:W0:Y:S11]  /*02f0*/  FENCE.VIEW.ASYNC.S ;  /* 0x00000000000073c6 */ /* 0x000e360000000000 */
[----:B0-----:R0:W1:Y:S01]  /*0300*/  SYNCS.EXCH.64 URZ, [UR9], UR4 ;  /* 0x00000004093f75b2 */ /* 0x0010620008000100 */
[----:B------:R0:W2:Y:S01]  /*0310*/  SYNCS.EXCH.64 URZ, [UR9+0x20], UR6 ;  /* 0x00002006093f75b2 */ /* 0x0000a20008000100 */
[----:B------:R0:W3:Y:S01]  /*0320*/  SYNCS.EXCH.64 URZ, [UR9+0x8], UR4 ;  /* 0x00000804093f75b2 */ /* 0x0000e20008000100 */
[----:B------:R0:W4:Y:S01]  /*0330*/  SYNCS.EXCH.64 URZ, [UR9+0x28], UR6 ;  /* 0x00002806093f75b2 */ /* 0x0001220008000100 */
[----:B------:R0:W0:Y:S01]  /*0340*/  SYNCS.EXCH.64 URZ, [UR9+0x10], UR4 ;  /* 0x00001004093f75b2 */ /* 0x0000220008000100 */
[----:B------:R0:W0:Y:S01]  /*0350*/  SYNCS.EXCH.64 URZ, [UR9+0x30], UR6 ;  /* 0x00003006093f75b2 */ /* 0x0000220008000100 */
[----:B------:R0:W0:Y:S01]  /*0360*/  SYNCS.EXCH.64 URZ, [UR9+0x18], UR4 ;  /* 0x00001804093f75b2 */ /* 0x0000220008000100 */
[----:B------:R0:W0:Y:S01]  /*0370*/  SYNCS.EXCH.64 URZ, [UR9+0x38], UR6 ;  /* 0x00003806093f75b2 */ /* 0x0000220008000100 */
[----:B------:R-:W-:Y:S01]  /*0380*/  NOP ;  /* 0x0000000000007918 */ /* 0x000fe20000000000 */
.L_x_2:
[----:B------:R-:W5:Y:S01]  /*0390*/  SHFL.IDX PT, R5, R0, RZ, 0x1f ;  /* 0x00001fff00057589 */ /* 0x000f6200000e0000 */
[----:B------:R-:W-:Y:S01]  /*03a0*/  ELECT P0, URZ, PT ;  /* 0x00000000003f782f */ /* 0x000fe20003800000 */
[----:B------:R-:W-:Y:S01]  /*03b0*/  NOP ;  /* 0x0000000000007918 */ /* 0x000fe20000000000 */
[----:B------:R-:W-:Y:S01]  /*03c0*/  ELECT P1, URZ, PT ;  /* 0x00000000003f782f */ /* 0x000fe20003820000 */
[----:B------:R-:W1:Y:S01]  /*03d0*/  SHFL.IDX PT, R3, R0, RZ, 0x1f ;  /* 0x00001fff00037589 */ /* 0x000e6200000e0000 */
[----:B0-----:R-:W-:Y:S01]  /*03e0*/  UMOV UR4, 0x20 ;  /* 0x0000002000047882 */ /* 0x001fe20000000000 */
[----:B------:R-:W-:Y:S01]  /*03f0*/  UMOV UR12, 0x80 ;  /* 0x00000080000c7882 */ /* 0x000fe20000000000 */
[----:B------:R-:W-:Y:S01]  /*0400*/  NOP ;  /* 0x0000000000007918 */ /* 0x000fe20000000000 */
[----:B------:R0:W0:Y:S01]  /*0410*/  SHFL.IDX PT, R95, R2, RZ, 0x1f ;  /* 0x00001fff025f7589 */ /* 0x00002200000e0000 */
[----:B------:R-:W-:Y:S01]  /*0420*/  ULDC.64 UR54, c[0x0][0x208] ;  /* 0x0000820000367ab9 */ /* 0x000fe20000000a00 */
[----:B-----5:R-:W-:-:S02]  /*0430*/  ISETP.NE.OR P0, PT, R5, RZ, !P0 ;  /* 0x000000ff0500720c */ /* 0x020fc40004705670 */
[----:B-1----:R-:W-:Y:S02]  /*0440*/  ISETP.NE.OR P1, PT, R3, RZ, !P1 ;  /* 0x000000ff0300720c */ /* 0x002fe40004f25670 */
[----:B------:R-:W-:-:S04]  /*0450*/  SHF.R.S32.HI R3, RZ, 0x1f, R4 ;  /* 0x0000001fff037819 */ /* 0x000fc80000011404 */
[----:B------:R-:W-:-:S05]  /*0460*/  LEA.HI R3, R3, R4, RZ, 0x7 ;  /* 0x0000000403037211 */ /* 0x000fca00078f38ff */
[----:B------:R-:W-:Y:S01]  /*0470*/  VOTEU.ALL UP0, P0 ;  /* 0x00000000003f7886 */ /* 0x000fe20000000000 */
[----:B------:R-:W-:Y:S01]  /*0480*/  LOP3.LUT R3, R3, 0xffffff80, RZ, 0xc0, !PT ;  /* 0xffffff8003037812 */ /* 0x000fe200078ec0ff */
[----:B------:R-:W-:-:S03]  /*0490*/  VOTEU.ALL UP1, P1 ;  /* 0x00000000003f7886 */ /* 0x000fc60000820000 */
[----:B------:R-:W1:Y:S01]  /*04a0*/  @!UP0 S2UR UR7, SR_CgaCtaId ;  /* 0x00000000000789c3 */ /* 0x000e620000008800 */
[----:B------:R-:W-:Y:S01]  /*04b0*/  @!UP0 UMOV UR6, 0x400 ;  /* 0x0000040000068882 */ /* 0x000fe20000000000 */
[----:B------:R-:W-:-:S04]  /*04c0*/  @!UP0 UIADD3 UR4, -UR4, 0x100000, URZ ;  /* 0x0010000004048890 */ /* 0x000fc8000fffe13f */
[----:B------:R-:W-:Y:S02]  /*04d0*/  @!UP0 USHF.L.U32 UR5, UR4, 0xb, URZ ;  /* 0x0000000b04058899 */ /* 0x000fe4000800063f */
[----:B------:R-:W-:Y:S01]  /*04e0*/  @!UP0 USHF.L.U32 UR4, UR4, 0x1, URZ ;  /* 0x0000000104048899 */ /* 0x000fe2000800063f */
[----:B------:R-:W-:Y:S01]  /*04f0*/  IMAD.IADD R3, R4, 0x1, -R3 ;  /* 0x0000000104037824 */ /* 0x000fe200078e0a03 */
[----:B------:R-:W-:Y:S01]  /*0500*/  @!UP1 UMOV UR10, 0x400 ;  /* 0x00000400000a9882 */ /* 0x000fe20000000000 */
[----:B------:R-:W-:Y:S01]  /*0510*/  VOTEU.ALL UP2, P1 ;  /* 0x00000000003f7886 */ /* 0x000fe20000840000 */
[----:B------:R-:W-:Y:S01]  /*0520*/  VOTEU.ALL UP3, P1 ;  /* 0x00000000003f7886 */ /* 0x000fe20000860000 */
[----:B------:R-:W-:Y:S01]  /*0530*/  VOTEU.ALL UP4, P1 ;  /* 0x00000000003f7886 */ /* 0x000fe20000880000 */
[----:B------:R-:W5:Y:S01]  /*0540*/  @!UP1 S2UR UR11, SR_CgaCtaId ;  /* 0x00000000000b99c3 */ /* 0x000f620000008800 */
[----:B------:R-:W-:Y:S01]  /*0550*/  VOTEU.ALL UP5, P1 ;  /* 0x00000000003f7886 */ /* 0x000fe200008a0000 */
[----:B------:R-:W-:Y:S01]  /*0560*/  ISETP.NE.AND P1, PT, RZ, UR15, PT ;  /* 0x0000000fff007c0c */ /* 0x000fe2000bf25270 */
[----:B-1----:R-:W-:-:S02]  /*0570*/  @!UP0 ULEA UR9, UR7, UR6, 0x18 ;  /* 0x0000000607098291 */ /* 0x002fc4000f8ec03f */
[----:B------:R-:W-:-:S04]  /*0580*/  @!UP1 UIADD3 UR6, -UR12, 0x100000, URZ ;  /* 0x001000000c069890 */ /* 0x000fc8000fffe13f */
[----:B------:R-:W-:Y:S02]  /*0590*/  @!UP1 USHF.L.U32 UR7, UR6, 0xb, URZ ;  /* 0x0000000b06079899 */ /* 0x000fe4000800063f */
[----:B------:R-:W-:Y:S01]  /*05a0*/  @!UP1 USHF.L.U32 UR6, UR6, 0x1, URZ ;  /* 0x0000000106069899 */ /* 0x000fe2000800063f */
[----:B------:R-:W-:Y:S01]  /*05b0*/  VOTEU.ALL UP0, P0 ;  /* 0x00000000003f7886 */ /* 0x000fe20000000000 */
[----:B-----5:R-:W-:Y:S01]  /*05c0*/  @!UP1 ULEA UR10, UR11, UR10, 0x18 ;  /* 0x0000000a0b0a9291 */ /* 0x020fe2000f8ec03f */
[----:B------:R-:W-:Y:S01]  /*05d0*/  VOTEU.ALL UP1, P0 ;  /* 0x00000000003f7886 */ /* 0x000fe20000020000 */
[----:B------:R-:W1:Y:S02]  /*05e0*/  FENCE.VIEW.ASYNC.S ;  /* 0x00000000000073c6 */ /* 0x000e640000000000 */
[----:B-1----:R-:W2:Y:S02]  /*05f0*/  @!UP0 SYNCS.EXCH.64 URZ, [UR9+0x70], UR4 ;  /* 0x00007004093f85b2 */ /* 0x002ea40008000100 */
[----:B------:R1:W2:Y:S01]  /*0600*/  @!UP1 SYNCS.EXCH.64 URZ, [UR9+0x78], UR4 ;  /* 0x00007804093f95b2 */ /* 0x0002a20008000100 */
[----:B------:R-:W-:Y:S01]  /*0610*/  NOP ;  /* 0x0000000000007918 */ /* 0x000fe20000000000 */
[----:B-1----:R-:W-:-:S02]  /*0620*/  ULDC.64 UR4, c[0x0][0x598] ;  /* 0x0001660000047ab9 */ /* 0x002fc40000000a00 */
[----:B------:R-:W-:Y:S02]  /*0630*/  ISETP.NE.U32.AND P0, PT, RZ, UR4, PT ;  /* 0x00000004ff007c0c */ /* 0x000fe4000bf05070 */
[----:B------:R1:W2:Y:S02]  /*0640*/  @!UP2 SYNCS.EXCH.64 URZ, [UR10+0x50], UR6 ;  /* 0x000050060a3fa5b2 */ /* 0x0002a40008000100 */
[----:B------:R-:W-:Y:S01]  /*0650*/  ISETP.NE.AND.EX P0, PT, RZ, UR5, PT, P0 ;  /* 0x00000005ff007c0c */ /* 0x000fe2000bf05300 */
[----:B------:R1:W2:Y:S01]  /*0660*/  @!UP3 SYNCS.EXCH.64 URZ, [UR10+0x58], UR6 ;  /* 0x000058060a3fb5b2 */ /* 0x0002a20008000100 */
[----:B------:R1:W2:Y:S01]  /*0670*/  @!UP4 SYNCS.EXCH.64 URZ, [UR10+0x60], UR6 ;  /* 0x000060060a3fc5b2 */ /* 0x0002a20008000100 */
[----:B------:R1:W2:Y:S01]  /*0680*/  @!UP5 SYNCS.EXCH.64 URZ, [UR10+0x68], UR6 ;  /* 0x000068060a3fd5b2 */ /* 0x0002a20008000100 */
[----:B------:R-:W-:Y:S01]  /*0690*/  NOP ;  /* 0x0000000000007918 */ /* 0x000fe20000000000 */
[----:B--234-:R-:W-:Y:S08]  /*06a0*/  BAR.SYNC.DEFER_BLOCKING 0x0 ;  /* 0x0000000000007b1d */ /* 0x01cff00000010000 */
[----:B01----:R-:W-:Y:S05]  /*06b0*/  @!P0 BRA `(.L_x_3) ;  /* 0x00000000001c8947 */ /* 0x003fea0003800000 */
[----:B------:R-:W0:Y:S02]  /*06c0*/  LDC.64 R6, c[0x0][0x598] ;  /* 0x00016600ff067b82 */ /* 0x000e240000000a00 */
[----:B0-----:R-:W2:Y:S02]  /*06d0*/  LDG.E.64 R6, desc[UR54][R6.64] ;  /* 0x0000003606067981 */ /* 0x001ea4000c1e1b00 */
[----:B--2---:R-:W-:-:S04]  /*06e0*/  ISETP.NE.U32.AND P0, PT, R6, RZ, PT ;  /* 0x000000ff0600720c */ /* 0x004fc80003f05070 */
[----:B------:R-:W-:-:S13]  /*06f0*/  ISETP.NE.AND.EX P0, PT, R7, RZ, PT, P0 ;  /* 0x000000ff0700720c */ /* 0x000fda0003f05300 */
[----:B------:R-:W-:Y:S05]  /*0700*/  @!P0 BRA `(.L_x_3) ;  /* 0x0000000000088947 */ /* 0x000fea0003800000 */
[----:B------:R1:W5:Y:S01]  /*0710*/  LD.E R22, desc[UR54][R6.64] ;  /* 0x0000003606167980 */ /* 0x000362000c101900 */
[----:B------:R-:W-:Y:S05]  /*0720*/  BRA `(.L_x_4) ;  /* 0x0000000000247947 */ /* 0x000fea0003800000 */
.L_x_3:
[----:B------:R-:W-:Y:S02]  /*0730*/  ULDC.64 UR4, c[0x0][0x588] ;  /* 0x0001620000047ab9 */ /* 0x000fe40000000a00 */
[----:B------:R-:W-:-:S04]  /*0740*/  ISETP.NE.U32.AND P0, PT, RZ, UR4, PT ;  /* 0x00000004ff007c0c */ /* 0x000fc8000bf05070 */
[----:B------:R-:W-:-:S13]  /*0750*/  ISETP.NE.AND.EX P0, PT, RZ, UR5, PT, P0 ;  /* 0x00000005ff007c0c */ /* 0x000fda000bf05300 */
[----:B------:R-:W-:Y:S05]  /*0760*/  @!P0 BRA `(.L_x_5) ;  /* 0x00000000000c8947 */ /* 0x000fea0003800000 */
[----:B------:R-:W0:Y:S02]  /*0770*/  LDC.64 R22, c[0x0][0x588] ;  /* 0x00016200ff167b82 */ /* 0x000e240000000a00 */
[----:B0-----:R0:W5:Y:S01]  /*0780*/  LDG.E R22, desc[UR54][R22.64] ;  /* 0x0000003616167981 */ /* 0x001162000c1e1900 */
[----:B------:R-:W-:Y:S05]  /*0790*/  BRA `(.L_x_4) ;  /* 0x0000000000087947 */ /* 0x000fea0003800000 */
.L_x_5:
[----:B------:R-:W-:Y:S02]  /*07a0*/  ULDC UR4, c[0x0][0x580] ;  /* 0x0001600000047ab9 */ /* 0x000fe40000000800 */
[----:B------:R-:W-:-:S07]  /*07b0*/  IMAD.U32 R22, RZ, RZ, UR4 ;  /* 0x00000004ff167e24 */ /* 0x000fce000f8e00ff */
.L_x_4:
[----:B------:R-:W-:Y:S02]  /*07c0*/  ULDC.64 UR4, c[0x0][0x5a0] ;  /* 0x0001680000047ab9 */ /* 0x000fe40000000a00 */
[----:B------:R-:W-:-:S04]  /*07d0*/  ISETP.NE.U32.AND P0, PT, RZ, UR4, PT ;  /* 0x00000004ff007c0c */ /* 0x000fc8000bf05070 */
[----:B------:R-:W-:-:S13]  /*07e0*/  ISETP.NE.AND.EX P0, PT, RZ, UR5, PT, P0 ;  /* 0x00000005ff007c0c */ /* 0x000fda000bf05300 */
[----:B------:R-:W-:Y:S05]  /*07f0*/  @!P0 BRA `(.L_x_6) ;  /* 0x00000000001c8947 */ /* 0x000fea0003800000 */
[----:B-1----:R-:W1:Y:S02]  /*0800*/  LDC.64 R6, c[0x0][0x5a0] ;  /* 0x00016800ff067b82 */ /* 0x002e640000000a00 */
[----:B-1----:R-:W2:Y:S02]  /*0810*/  LDG.E.64 R6, desc[UR54][R6.64] ;  /* 0x0000003606067981 */ /* 0x002ea4000c1e1b00 */
[----:B--2---:R-:W-:-:S04]  /*0820*/  ISETP.NE.U32.AND P0, PT, R6, RZ, PT ;  /* 0x000000ff0600720c */ /* 0x004fc80003f05070 */
[----:B------:R-:W-:-:S13]  /*0830*/  ISETP.NE.AND.EX P0, PT, R7, RZ, PT, P0 ;  /* 0x000000ff0700720c */ /* 0x000fda0003f05300 */
[----:B------:R-:W-:Y:S05]  /*0840*/  @!P0 BRA `(.L_x_6) ;  /* 0x0000000000088947 */ /* 0x000fea0003800000 */
[----:B0-----:R2:W5:Y:S01]  /*0850*/  LD.E R23, desc[UR54][R6.64] ;  /* 0x0000003606177980 */ /* 0x001562000c101900 */
[----:B------:R-:W-:Y:S05]  /*0860*/  BRA `(.L_x_7) ;  /* 0x0000000000247947 */ /* 0x000fea0003800000 */
.L_x_6:
[----:B------:R-:W-:Y:S02]  /*0870*/  ULDC.64 UR4, c[0x0][0x590] ;  /* 0x0001640000047ab9 */ /* 0x000fe40000000a00 */
[----:B------:R-:W-:-:S04]  /*0880*/  ISETP.NE.U32.AND P0, PT, RZ, UR4, PT ;  /* 0x00000004ff007c0c */ /* 0x000fc8000bf05070 */
[----:B------:R-:W-:-:S13]  /*0890*/  ISETP.NE.AND.EX P0, PT, RZ, UR5, PT, P0 ;  /* 0x00000005ff007c0c */ /* 0x000fda000bf05300 */
[----:B------:R-:W-:Y:S05]  /*08a0*/  @!P0 BRA `(.L_x_8) ;  /* 0x00000000000c8947 */ /* 0x000fea0003800000 */
[----:B-1----:R-:W0:Y:S02]  /*08b0*/  LDC.64 R6, c[0x0][0x590] ;  /* 0x00016400ff067b82 */ /* 0x002e240000000a00 */
[----:B0-----:R0:W5:Y:S01]  /*08c0*/  LDG.E R23, desc[UR54][R6.64] ;  /* 0x0000003606177981 */ /* 0x001162000c1e1900 */
[----:B------:R-:W-:Y:S05]  /*08d0*/  BRA `(.L_x_7) ;  /* 0x0000000000087947 */ /* 0x000fea0003800000 */
.L_x_8:
[----:B------:R-:W-:Y:S02]  /*08e0*/  ULDC UR4, c[0x0][0x584] ;  /* 0x0001610000047ab9 */ /* 0x000fe40000000800 */
[----:B0-----:R-:W-:-:S07]  /*08f0*/  IMAD.U32 R23, RZ, RZ, UR4 ;  /* 0x00000004ff177e24 */ /* 0x001fce000f8e00ff */
.L_x_7:
[----:B------:R-:W3:Y:S01]  /*0900*/  S2UR UR10, SR_CTAID.Y ;  /* 0x00000000000a79c3 */ /* 0x000ee20000002600 */
[----:B------:R-:W-:Y:S01]  /*0910*/  ULDC UR5, c[0x0][0x65c] ;  /* 0x0001970000057ab9 */ /* 0x000fe20000000800 */
[----:B------:R-:W-:Y:S01]  /*0920*/  UISETP.NE.AND UP0, UPT, UR15, 0x2, UPT ;  /* 0x000000020f00788c */ /* 0x000fe2000bf05270 */
[----:B------:R-:W-:Y:S01]  /*0930*/  IMAD.MOV.U32 R18, RZ, RZ, -0x1 ;  /* 0xffffffffff127424 */ /* 0x000fe200078e00ff */
[----:B------:R-:W-:Y:S01]  /*0940*/  UISETP.NE.AND UP2, UPT, UR5, 0x1, UPT ;  /* 0x000000010500788c */ /* 0x000fe2000bf45270 */
[----:B------:R-:W-:Y:S02]  /*0950*/  IMAD.MOV.U32 R2, RZ, RZ, -0x1 ;  /* 0xffffffffff027424 */ /* 0x000fe400078e00ff */
[----:B------:R-:W-:Y:S01]  /*0960*/  IMAD.MOV.U32 R19, RZ, RZ, -0x1 ;  /* 0xffffffffff137424 */ /* 0x000fe200078e00ff */
[----:B------:R-:W4:Y:S01]  /*0970*/  S2UR UR4, SR_CTAID.X ;  /* 0x00000000000479c3 */ /* 0x000f220000002500 */
[----:B------:R-:W-:-:S06]  /*0980*/  UP2UR UR38, UPR, URZ, 0x4 ;  /* 0x000000043f267883 */ /* 0x000fcc0008000000 */
[----:B------:R-:W-:Y:S01]  /*0990*/  @UP2 ULDC UR12, c[0x0][0x10] ;  /* 0x00000400000c2ab9 */ /* 0x000fe20000000800 */
[----:B------:R-:W-:Y:S01]  /*09a0*/  @UP2 UMOV UR7, URZ ;  /* 0x0000003f00072c82 */ /* 0x000fe20008000000 */
[----:B------:R-:W-:Y:S01]  /*09b0*/  @UP2 UMOV UR5, URZ ;  /* 0x0000003f00052c82 */ /* 0x000fe20008000000 */
[----:B012---:R-:W0:Y:S01]  /*09c0*/  LDC.64 R6, c[0x0][0x650] ;  /* 0x00019400ff067b82 */ /* 0x007e220000000a00 */
[----:B---3--:R-:W-:Y:S02]  /*09d0*/  @UP2 UMOV UR9, UR10 ;  /* 0x0000000a00092c82 */ /* 0x008fe40008000000 */
[----:B------:R-:W-:Y:S01]  /*09e0*/  @UP2 UMOV UR6, UR9 ;  /* 0x0000000900062c82 */ /* 0x000fe20008000000 */
[----:B------:R-:W-:Y:S01]  /*09f0*/  @!UP2 UMOV UR9, UR10 ;  /* 0x0000000a0009ac82 */ /* 0x000fe20008000000 */
[----:B----4-:R-:W-:-:S03]  /*0a00*/  @UP2 UIMAD.WIDE.U32 UR12, UR4, UR12, UR6 ;  /* 0x0000000c040c22a5 */ /* 0x010fc6000f8e0006 */
[----:B------:R-:W-:Y:S01]  /*0a10*/  @!UP2 ULDC UR6, c[0x0][0xc] ;  /* 0x000003000006aab9 */ /* 0x000fe20000000800 */
[----:B------:R-:W-:Y:S01]  /*0a20*/  @UP2 UIADD3 UR14, UR13, UR5, URZ ;  /* 0x000000050d0e2290 */ /* 0x000fe2000fffe03f */
[----:B------:R-:W-:Y:S02]  /*0a30*/  ULDC UR10, c[0x0][0xc] ;  /* 0x00000300000a7ab9 */ /* 0x000fe40000000800 */
[----:B------:R-:W-:Y:S01]  /*0a40*/  UMOV UR5, URZ ;  /* 0x0000003f00057c82 */ /* 0x000fe20008000000 */
[----:B------:R-:W-:Y:S01]  /*0a50*/  ULDC UR11, c[0x0][0x10] ;  /* 0x00000400000b7ab9 */ /* 0x000fe20000000800 */
[----:B------:R-:W-:Y:S02]  /*0a60*/  @!UP2 UIMAD.WIDE.U32 UR6, UR6, UR9, UR4 ;  /* 0x000000090606a2a5 */ /* 0x000fe4000f8e0004 */
[----:B------:R-:W-:Y:S01]  /*0a70*/  UIMAD.WIDE.U32 UR10, UR10, UR11, URZ ;  /* 0x0000000b0a0a72a5 */ /* 0x000fe2000f8e003f */
[----:B------:R-:W-:-:S03]  /*0a80*/  ULDC UR13, c[0x0][0x14] ;  /* 0x00000500000d7ab9 */ /* 0x000fc60000000800 */
[----:B------:R-:W-:Y:S02]  /*0a90*/  UIMAD.WIDE.U32 UR52, UR10, UR13, URZ ;  /* 0x0000000d0a3472a5 */ /* 0x000fe4000f8e003f */
[----:B------:R-:W-:Y:S01]  /*0aa0*/  UIMAD UR37, UR11, UR13, URZ ;  /* 0x0000000d0b2572a4 */ /* 0x000fe2000f8e023f */
[----:B------:R-:W-:Y:S01]  /*0ab0*/  @!UP2 UMOV UR12, UR6 ;  /* 0x00000006000cac82 */ /* 0x000fe20008000000 */
[----:B------:R-:W-:Y:S02]  /*0ac0*/  @!UP2 UMOV UR14, UR7 ;  /* 0x00000007000eac82 */ /* 0x000fe40008000000 */
[----:B------:R-:W-:Y:S02]  /*0ad0*/  UIADD3 UR37, UR53, UR37, URZ ;  /* 0x0000002535257290 */ /* 0x000fe4000fffe03f */
[----:B------:R-:W-:-:S04]  /*0ae0*/  UIADD3 UR6, UP1, UR12, UR52, URZ ;  /* 0x000000340c067290 */ /* 0x000fc8000ff3e03f */
[----:B------:R-:W-:Y:S02]  /*0af0*/  UIADD3.X UR7, UR14, UR37, URZ, UP1, !UPT ;  /* 0x000000250e077290 */ /* 0x000fe40008ffe43f */
[----:B------:R-:W-:Y:S02]  /*0b00*/  USEL UR6, UR6, UR12, !UP0 ;  /* 0x0000000c06067287 */ /* 0x000fe4000c000000 */
[----:B------:R-:W-:-:S04]  /*0b10*/  USEL UR7, UR7, UR14, !UP0 ;  /* 0x0000000e07077287 */ /* 0x000fc8000c000000 */
[----:B0-----:R-:W-:Y:S01]  /*0b20*/  ISETP.LE.U32.AND P0, PT, R6, UR6, PT ;  /* 0x0000000606007c0c */ /* 0x001fe2000bf03070 */
[----:B------:R-:W-:Y:S02]  /*0b30*/  IMAD.U32 R16, RZ, RZ, UR6 ;  /* 0x00000006ff107e24 */ /* 0x000fe4000f8e00ff */
[----:B------:R-:W-:Y:S02]  /*0b40*/  IMAD.U32 R0, RZ, RZ, UR7 ;  /* 0x00000007ff007e24 */ /* 0x000fe4000f8e00ff */
[----:B------:R-:W-:-:S03]  /*0b50*/  IMAD.U32 R17, RZ, RZ, UR7 ;  /* 0x00000007ff117e24 */ /* 0x000fc6000f8e00ff */
[----:B------:R-:W-:Y:S02]  /*0b60*/  ISETP.GE.U32.AND.EX P0, PT, R0, R7, PT, P0 ;  /* 0x000000070000720c */ /* 0x000fe40003f06100 */
[----:B------:R-:W-:-:S11]  /*0b70*/  PRMT R0, RZ, 0x7610, R0 ;  /* 0x00007610ff007816 */ /* 0x000fd60000000000 */
[----:B------:R-:W-:Y:S05]  /*0b80*/  @P0 BRA `(.L_x_9) ;  /* 0x00000004008c0947 */ /* 0x000fea0003800000 */
[----:B------:R-:W-:Y:S01]  /*0b90*/  I2FP.F32.U32 R0, UR4 ;  /* 0x0000000400007c45 */ /* 0x000fe20008201000 */
[----:B------:R-:W-:Y:S01]  /*0ba0*/  ULDC.64 UR16, c[0x0][0x628] ;  /* 0x00018a0000107ab9 */ /* 0x000fe20000000a00 */
[----:B------:R-:W-:Y:S01]  /*0bb0*/  ULDC UR6, c[0x0][0x150] ;  /* 0x0000540000067ab9 */ /* 0x000fe20000000800 */
[----:B------:R-:W-:Y:S01]  /*0bc0*/  ISETP.NE.U32.AND P0, PT, RZ, UR16, PT ;  /* 0x00000010ff007c0c */ /* 0x000fe2000bf05070 */
[----:B------:R-:W-:Y:S01]  /*0bd0*/  ULDC UR15, c[0x0][0x630] ;  /* 0x00018c00000f7ab9 */ /* 0x000fe20000000800 */
[----:B------:R-:W-:Y:S01]  /*0be0*/  FMUL R0, R0, UR6 ;  /* 0x0000000600007c20 */ /* 0x000fe20008400000 */
[----:B------:R-:W-:Y:S01]  /*0bf0*/  R2UR UR19, R16 ;  /* 0x00000000101372ca */ /* 0x000fe200000e0000 */
[----:B------:R-:W-:Y:S01]  /*0c00*/  ULDC UR21, c[0x0][0x154] ;  /* 0x0000550000157ab9 */ /* 0x000fe20000000800 */
[----:B------:R-:W-:Y:S01]  /*0c10*/  ISETP.NE.AND.EX P0, PT, RZ, UR17, PT, P0 ;  /* 0x00000011ff007c0c */ /* 0x000fe2000bf05300 */
[----:B------:R0:W1:Y:S01]  /*0c20*/  F2I.U32.TRUNC.NTZ R2, R0 ;  /* 0x0000000000027305 */ /* 0x000062000020f000 */
[----:B------:R-:W-:-:S02]  /*0c30*/  R2UR UR20, R17 ;  /* 0x00000000111472ca */ /* 0x000fc400000e0000 */
[----:B------:R-:W-:Y:S02]  /*0c40*/  R2UR UR6, R16 ;  /* 0x00000000100672ca */ /* 0x000fe400000e0000 */
[----:B------:R-:W-:-:S07]  /*0c50*/  R2UR UR7, R17 ;  /* 0x00000000110772ca */ /* 0x000fce00000e0000 */
[----:B0-----:R-:W-:Y:S08]  /*0c60*/  @!P0 BRA `(.L_x_10) ;  /* 0x0000000000308947 */ /* 0x001ff00003800000 */
[----:B------:R-:W-:Y:S01]  /*0c70*/  R2UR UR6, R16 ;  /* 0x00000000100672ca */ /* 0x000fe200000e0000 */
[----:B------:R-:W-:Y:S01]  /*0c80*/  ULDC UR12, c[0x0][0x634] ;  /* 0x00018d00000c7ab9 */ /* 0x000fe20000000800 */
[----:B------:R-:W-:-:S11]  /*0c90*/  R2UR UR14, R17 ;  /* 0x00000000110e72ca */ /* 0x000fd600000e0000 */
[----:B------:R-:W-:-:S04]  /*0ca0*/  UIADD3 UR12, UP1, UR6, UR12, URZ ;  /* 0x0000000c060c7290 */ /* 0x000fc8000ff3e03f */
[----:B------:R-:W-:-:S04]  /*0cb0*/  UIADD3.X UR14, URZ, UR14, URZ, UP1, !UPT ;  /* 0x0000000e3f0e7290 */ /* 0x000fc80008ffe43f */
[----:B------:R-:W-:-:S04]  /*0cc0*/  UIMAD.WIDE.U32 UR6, UR14, UR16, URZ ;  /* 0x000000100e0672a5 */ /* 0x000fc8000f8e003f */
[----:B------:R-:W-:Y:S02]  /*0cd0*/  UIMAD.WIDE.U32 UR10, UP1, UR12, UR17, UR6 ;  /* 0x000000110c0a72a5 */ /* 0x000fe4000f820006 */
[----:B------:R-:W-:Y:S02]  /*0ce0*/  UIMAD.WIDE.U32 UR6, UR12, UR16, URZ ;  /* 0x000000100c0672a5 */ /* 0x000fe4000f8e003f */
[----:B------:R-:W-:Y:S02]  /*0cf0*/  UIADD3.X UR13, URZ, URZ, URZ, UP1, !UPT ;  /* 0x0000003f3f0d7290 */ /* 0x000fe40008ffe43f */
[----:B------:R-:W-:Y:S01]  /*0d00*/  UIADD3 URZ, UP1, UR7, UR10, URZ ;  /* 0x0000000a073f7290 */ /* 0x000fe2000ff3e03f */
[----:B------:R-:W-:-:S03]  /*0d10*/  UMOV UR12, UR11 ;  /* 0x0000000b000c7c82 */ /* 0x000fc60008000000 */
[----:B------:R-:W-:-:S12]  /*0d20*/  UIMAD.WIDE.U32.X UR6, UR14, UR17, UR12, UP1 ;  /* 0x000000110e0672a5 */ /* 0x000fd800088e040c */
.L_x_10:
[----:B------:R-:W-:Y:S01]  /*0d30*/  USHF.R.U64 UR5, UR6, UR15, UR7 ;  /* 0x0000000f06057299 */ /* 0x000fe20008001207 */
[----:B------:R-:W-:Y:S01]  /*0d40*/  I2FP.F32.U32 R0, UR9 ;  /* 0x0000000900007c45 */ /* 0x000fe20008201000 */
[----:B------:R-:W-:Y:S01]  /*0d50*/  USHF.R.U32.HI UR6, URZ, UR15, UR7 ;  /* 0x0000000f3f067299 */ /* 0x000fe20008011607 */
[----:B-1----:R-:W-:Y:S01]  /*0d60*/  R2UR UR14, R2 ;  /* 0x00000000020e72ca */ /* 0x002fe200000e0000 */
[----:B------:R-:W-:Y:S02]  /*0d70*/  UIADD3 UR17, UP1, URZ, -UR5, URZ ;  /* 0x800000053f117290 */ /* 0x000fe4000ff3e03f */
[----:B------:R-:W-:Y:S01]  /*0d80*/  FMUL R0, R0, UR21 ;  /* 0x0000001500007c20 */ /* 0x000fe20008400000 */
[----:B------:R-:W-:Y:S01]  /*0d90*/  ULDC.64 UR10, c[0x0][0x620] ;  /* 0x00018800000a7ab9 */ /* 0x000fe20000000a00 */
[----:B------:R-:W-:Y:S01]  /*0da0*/  UIADD3.X UR6, URZ, ~UR6, URZ, UP1, !UPT ;  /* 0x800000063f067290 */ /* 0x000fe20008ffe43f */
[----:B------:R-:W-:Y:S01]  /*0db0*/  UMOV UR12, UR19 ;  /* 0x00000013000c7c82 */ /* 0x000fe20008000000 */
[----:B------:R-:W-:-:S02]  /*0dc0*/  UMOV UR13, UR20 ;  /* 0x00000014000d7c82 */ /* 0x000fc40008000000 */
[----:B------:R-:W-:Y:S01]  /*0dd0*/  UIMAD UR6, UR6, UR10, URZ ;  /* 0x0000000a060672a4 */ /* 0x000fe2000f8e023f */
[----:B------:R-:W0:Y:S01]  /*0de0*/  F2I.U32.TRUNC.NTZ R0, R0 ;  /* 0x0000000000007305 */ /* 0x000e22000020f000 */
[----:B------:R-:W-:Y:S02]  /*0df0*/  UIMAD.WIDE.U32 UR12, UR17, UR10, UR12 ;  /* 0x0000000a110c72a5 */ /* 0x000fe4000f8e000c */
[----:B------:R-:W-:Y:S01]  /*0e00*/  UIMAD UR17, UR17, UR11, UR6 ;  /* 0x0000000b111172a4 */ /* 0x000fe2000f8e0206 */
[----:B------:R-:W-:Y:S01]  /*0e10*/  ULDC UR24, c[0x0][0x658] ;  /* 0x0001960000187ab9 */ /* 0x000fe20000000800 */
[----:B------:R-:W-:Y:S02]  /*0e20*/  UMOV UR22, 0xffffffff ;  /* 0xffffffff00167882 */ /* 0x000fe40000000000 */
[----:B------:R-:W-:Y:S01]  /*0e30*/  UIADD3 UR17, UR13, UR17, URZ ;  /* 0x000000110d117290 */ /* 0x000fe2000fffe03f */
[----:B------:R-:W-:Y:S01]  /*0e40*/  ULDC UR19, c[0x0][0x618] ;  /* 0x0001860000137ab9 */ /* 0x000fe20000000800 */
[----:B------:R-:W-:Y:S01]  /*0e50*/  ULDC.64 UR6, c[0x0][0x640] ;  /* 0x0001900000067ab9 */ /* 0x000fe20000000a00 */
[----:B------:R-:W-:Y:S01]  /*0e60*/  USHF.L.U32 UR13, UR22, UR24, URZ ;  /* 0x00000018160d7299 */ /* 0x000fe2000800063f */
[----:B------:R-:W-:Y:S01]  /*0e70*/  ISETP.NE.U32.AND P0, PT, RZ, UR6, PT ;  /* 0x00000006ff007c0c */ /* 0x000fe2000bf05070 */
[----:B------:R-:W-:-:S02]  /*0e80*/  USHF.R.U64 UR22, UR12, UR19, UR17 ;  /* 0x000000130c167299 */ /* 0x000fc40008001211 */
[----:B------:R-:W-:Y:S01]  /*0e90*/  USHF.R.U32.HI UR12, URZ, UR19, UR17 ;  /* 0x000000133f0c7299 */ /* 0x000fe20008011611 */
[----:B0-----:R-:W-:Y:S01]  /*0ea0*/  R2UR UR16, R0 ;  /* 0x00000000001072ca */ /* 0x001fe200000e0000 */
[----:B------:R-:W-:Y:S01]  /*0eb0*/  ULDC UR21, c[0x0][0x608] ;  /* 0x0001820000157ab9 */ /* 0x000fe20000000800 */
[----:B------:R-:W-:Y:S01]  /*0ec0*/  ISETP.NE.AND.EX P0, PT, RZ, UR7, PT, P0 ;  /* 0x00000007ff007c0c */ /* 0x000fe2000bf05300 */
[----:B------:R-:W-:Y:S02]  /*0ed0*/  USHF.R.U64 UR26, UR22, UR21, UR12 ;  /* 0x00000015161a7299 */ /* 0x000fe4000800120c */
[----:B------:R-:W-:Y:S01]  /*0ee0*/  USHF.R.U32.HI UR12, URZ, UR21, UR12 ;  /* 0x000000153f0c7299 */ /* 0x000fe2000801160c */
[----:B------:R-:W-:Y:S01]  /*0ef0*/  UMOV UR20, 0x1 ;  /* 0x0000000100147882 */ /* 0x000fe20000000000 */
[----:B------:R-:W-:Y:S02]  /*0f00*/  UIADD3 UR14, -UR14, URZ, URZ ;  /* 0x0000003f0e0e7290 */ /* 0x000fe4000fffe13f */
[----:B------:R-:W-:-:S02]  /*0f10*/  USHF.R.U64 UR27, UR26, UR24, UR12 ;  /* 0x000000181a1b7299 */ /* 0x000fc4000800120c */
[----:B------:R-:W-:Y:S01]  /*0f20*/  USHF.L.U32 UR19, UR20, UR24, URZ ;  /* 0x0000001814137299 */ /* 0x000fe2000800063f */
[----:B------:R-:W-:Y:S01]  /*0f30*/  ULDC UR15, c[0x0][0x144] ;  /* 0x00005100000f7ab9 */ /* 0x000fe20000000800 */
[----:B------:R-:W-:Y:S01]  /*0f40*/  ULDC UR10, c[0x0][0x600] ;  /* 0x00018000000a7ab9 */ /* 0x000fe20000000800 */
[----:B------:R-:W-:Y:S02]  /*0f50*/  ULOP3.LUT UR20, URZ, UR13, URZ, 0x33, !UPT ;  /* 0x0000000d3f147292 */ /* 0x000fe4000f8e333f */
[----:B------:R-:W-:Y:S02]  /*0f60*/  USHF.R.U32.HI UR13, URZ, UR24, UR12 ;  /* 0x000000183f0d7299 */ /* 0x000fe4000801160c */
[----:B------:R-:W-:Y:S02]  /*0f70*/  UIADD3 UR11, UR10, -0x1, URZ ;  /* 0xffffffff0a0b7890 */ /* 0x000fe4000fffe03f */
[----:B------:R-:W-:Y:S02]  /*0f80*/  UIADD3 UR23, -UR16, URZ, URZ ;  /* 0x0000003f10177290 */ /* 0x000fe4000fffe13f */
[----:B------:R-:W-:Y:S01]  /*0f90*/  UIMAD UR4, UR15, UR14, UR4 ;  /* 0x0000000e0f0472a4 */ /* 0x000fe2000f8e0204 */
[----:B------:R-:W-:Y:S01]  /*0fa0*/  ULDC UR28, c[0x0][0x148] ;  /* 0x00005200001c7ab9 */ /* 0x000fe20000000800 */
[----:B------:R-:W-:Y:S01]  /*0fb0*/  ULDC UR24, c[0x0][0x648] ;  /* 0x0001920000187ab9 */ /* 0x000fe20000000800 */
[----:B------:R-:W-:Y:S01]  /*0fc0*/  ULDC UR25, c[0x0][0x638] ;  /* 0x00018e0000197ab9 */ /* 0x000fe20000000800 */
[----:B------:R-:W-:Y:S01]  /*0fd0*/  UMOV UR12, UR27 ;  /* 0x0000001b000c7c82 */ /* 0x000fe20008000000 */
[----:B------:R-:W-:Y:S07]  /*0fe0*/  @!P0 BRA `(.L_x_11) ;  /* 0x0000000000308947 */ /* 0x000fee0003800000 */
[----:B------:R-:W-:Y:S02]  /*0ff0*/  ULDC UR16, c[0x0][0x64c] ;  /* 0x0001930000107ab9 */ /* 0x000fe40000000800 */
        /* <DEDUP_REMOVED lines=8> */
[----:B------:R-:W-:-:S07]  /*1080*/  UIMAD.WIDE.U32.X UR6, UR21, UR7, UR16, UP1 ;  /* 0x00000007150672a5 */ /* 0x000fce00088e0410 */
[----:B------:R-:W-:Y:S01]  /*1090*/  UMOV UR12, UR6 ;  /* 0x00000006000c7c82 */ /* 0x000fe20008000000 */
[----:B------:R-:W-:-:S05]  /*10a0*/  UMOV UR13, UR7 ;  /* 0x00000007000d7c82 */ /* 0x000fca0008000000 */
.L_x_11:
[----:B------:R-:W-:Y:S01]  /*10b0*/  UISETP.NE.AND UP1, UPT, UR38, URZ, UPT ;  /* 0x0000003f2600728c */ /* 0x000fe2000bf25270 */
[----:B------:R-:W-:Y:S01]  /*10c0*/  IMAD.MOV.U32 R0, RZ, RZ, 0x1 ;  /* 0x00000001ff007424 */ /* 0x000fe200078e00ff */
[----:B------:R-:W-:Y:S01]  /*10d0*/  USHF.R.U64 UR6, UR12, UR24, UR13 ;  /* 0x000000180c067299 */ /* 0x000fe2000800120d */
[----:B------:R-:W-:Y:S01]  /*10e0*/  IMAD.U32 R19, RZ, RZ, UR5 ;  /* 0x00000005ff137e24 */ /* 0x000fe2000f8e00ff */
[----:B------:R-:W-:Y:S02]  /*10f0*/  ULOP3.LUT UR20, UR26, UR20, URZ, 0xc0, !UPT ;  /* 0x000000141a147292 */ /* 0x000fe4000f8ec03f */
[----:B------:R-:W-:Y:S02]  /*1100*/  UIADD3 UR7, -UR6, URZ, URZ ;  /* 0x0000003f06077290 */ /* 0x000fe4000fffe13f */
[----:B------:R-:W-:Y:S02]  /*1110*/  UIMAD UR19, UR19, UR6, UR20 ;  /* 0x00000006131372a4 */ /* 0x000fe4000f8e0214 */
[----:B------:R-:W-:-:S02]  /*1120*/  ULOP3.LUT UR11, UR22, UR11, URZ, 0xc0, !UPT ;  /* 0x0000000b160b7292 */ /* 0x000fc4000f8ec03f */
[----:B------:R-:W-:Y:S02]  /*1130*/  @UP1 UIMAD UR4, UR28, UR23, UR9 ;  /* 0x000000171c0412a4 */ /* 0x000fe4000f8e0209 */
[----:B------:R-:W-:-:S03]  /*1140*/  UIMAD UR6, UR7, UR25, UR27 ;  /* 0x00000019070672a4 */ /* 0x000fc6000f8e021b */
[----:B------:R-:W-:Y:S01]  /*1150*/  ULDC UR7, c[0x0][0x610] ;  /* 0x0001840000077ab9 */ /* 0x000fe20000000800 */
[----:B------:R-:W-:Y:S02]  /*1160*/  UIMAD UR6, UR6, UR10, UR11 ;  /* 0x0000000a060672a4 */ /* 0x000fe4000f8e020b */
[----:B------:R-:W-:-:S04]  /*1170*/  UIMAD UR4, UR19, UR7, UR4 ;  /* 0x00000007130472a4 */ /* 0x000fc8000f8e0204 */
[----:B------:R-:W-:Y:S02]  /*1180*/  USEL UR7, UR6, UR4, !UP1 ;  /* 0x0000000406077287 */ /* 0x000fe4000c800000 */
[----:B------:R-:W-:-:S04]  /*1190*/  USEL UR4, UR4, UR6, !UP1 ;  /* 0x0000000604047287 */ /* 0x000fc8000c800000 */
[----:B------:R-:W-:Y:S02]  /*11a0*/  IMAD.U32 R2, RZ, RZ, UR7 ;  /* 0x00000007ff027e24 */ /* 0x000fe4000f8e00ff */
[----:B------:R-:W-:-:S07]  /*11b0*/  IMAD.U32 R18, RZ, RZ, UR4 ;  /* 0x00000004ff127e24 */ /* 0x000fce000f8e00ff */
.L_x_9:
[----:B------:R-:W-:Y:S02]  /*11c0*/  ULDC UR4, c[0x0][0x28c] ;  /* 0x0000a30000047ab9 */ /* 0x000fe40000000800 */
[----:B------:R-:W-:-:S04]  /*11d0*/  UIADD3 UR4, UR4, 0x3f, URZ ;  /* 0x0000003f04047890 */ /* 0x000fc8000fffe03f */
[----:B------:R-:W-:-:S04]  /*11e0*/  USHF.R.S32.HI UR5, URZ, 0x1f, UR4 ;  /* 0x0000001f3f057899 */ /* 0x000fc80008011404 */
[----:B------:R-:W-:-:S04]  /*11f0*/  ULEA.HI UR5, UR5, UR4, URZ, 0x6 ;  /* 0x0000000405057291 */ /* 0x000fc8000f8f303f */
[----:B------:R-:W-:Y:S01]  /*1200*/  USHF.R.S32.HI UR39, URZ, 0x6, UR5 ;  /* 0x000000063f277899 */ /* 0x000fe20008011405 */
[----:B------:R-:W-:Y:S11]  /*1210*/  @!P1 BRA `(.L_x_12) ;  /* 0x0000005400a89947 */ /* 0x000ff60003800000 */
[----:B------:R-:W-:-:S06]  /*1220*/  UISETP.GT.U32.AND UP1, UPT, UR18, 0x1, UPT ;  /* 0x000000011200788c */ /* 0x000fcc000bf24070 */
[----:B------:R-:W-:-:S13]  /*1230*/  PLOP3.LUT P0, PT, PT, PT, UP1, 0x80, 0x0 ;  /* 0x000000000000781c */ /* 0x000fda0003f0f018 */
[----:B------:R-:W-:Y:S05]  /*1240*/  @P0 EXIT ;  /* 0x000000000000094d */ /* 0x000fea0003800000 */
.L_x_13:
[----:B------:R-:W-:-:S08]  /*1250*/  NOP ;  /* 0x0000000000007918 */ /* 0x000fd00000000000 */
[----:B------:R-:W0:Y:S02]  /*1260*/  USETMAXREG.TRY_ALLOC.CTAPOOL UP1, 0xe8 ;  /* 0x000000e8000079c8 */ /* 0x000e240008020600 */
[----:B0-----:R-:W-:-:S13]  /*1270*/  PLOP3.LUT P0, PT, PT, PT, UP1, 0x80, 0x0 ;  /* 0x000000000000781c */ /* 0x001fda0003f0f018 */
[----:B------:R-:W-:Y:S05]  /*1280*/  @!P0 BRA `(.L_x_13) ;  /* 0xfffffffc00f08947 */ /* 0x000fea000383ffff */
[----:B------:R-:W-:-:S13]  /*1290*/  LOP3.LUT P0, RZ, R0, 0xff, RZ, 0xc0, !PT ;  /* 0x000000ff00ff7812 */ /* 0x000fda000780c0ff */
[----:B------:R-:W-:Y:S05]  /*12a0*/  @!P0 EXIT ;  /* 0x000000000000894d */ /* 0x000fea0003800000 */
[----:B------:R-:W-:Y:S01]  /*12b0*/  SHF.R.S32.HI R0, RZ, 0x1f, R3 ;  /* 0x0000001fff007819 */ /* 0x000fe20000011403 */
[----:B------:R-:W0:Y:S01]  /*12c0*/  S2UR UR5, SR_CgaCtaId ;  /* 0x00000000000579c3 */ /* 0x000e220000008800 */
[----:B------:R-:W-:Y:S01]  /*12d0*/  UMOV UR42, 0x400 ;  /* 0x00000400002a7882 */ /* 0x000fe20000000000 */
[----:B------:R-:W-:Y:S01]  /*12e0*/  USHF.R.U32.HI UR4, URZ, 0x2, UR39 ;  /* 0x000000023f047899 */ /* 0x000fe20008011627 */
[CC--:B------:R-:W-:Y:S01]  /*12f0*/  LEA.HI R4, R0.reuse, R3.reuse, RZ, 0x2 ;  /* 0x0000000300047211 */ /* 0x0c0fe200078f10ff */
[----:B------:R-:W-:Y:S01]  /*1300*/  ULOP3.LUT UR45, UR39, 0x3, URZ, 0xc0, !UPT ;  /* 0x00000003272d7892 */ /* 0x000fe2000f8ec03f */
[----:B------:R-:W-:Y:S01]  /*1310*/  LEA.HI R0, R0, R3, RZ, 0x5 ;  /* 0x0000000300007211 */ /* 0x000fe200078f28ff */
[----:B------:R-:W-:Y:S01]  /*1320*/  UISETP.LT.AND UP1, UPT, UR39, 0x1, UPT ;  /* 0x000000012700788c */ /* 0x000fe2000bf21270 */
[--C-:B------:R-:W-:Y:S01]  /*1330*/  SHF.R.S32.HI R88, RZ, 0x2, R4.reuse ;  /* 0x00000002ff587819 */ /* 0x100fe20000011404 */
[----:B------:R-:W1:Y:S01]  /*1340*/  LDC.64 R6, c[0x0][0x5c8] ;  /* 0x00017200ff067b82 */ /* 0x000e620000000a00 */
[----:B------:R-:W-:Y:S01]  /*1350*/  SHF.R.S32.HI R5, RZ, 0x1f, R4 ;  /* 0x0000001fff057819 */ /* 0x000fe20000011404 */
[----:B------:R-:W-:Y:S01]  /*1360*/  ULOP3.LUT UR4, UR4, 0x1, URZ, 0xc0, !UPT ;  /* 0x0000000104047892 */ /* 0x000fe2000f8ec03f */
[----:B------:R-:W-:Y:S01]  /*1370*/  LOP3.LUT R4, R4, 0xfffffffc, RZ, 0xc0, !PT ;  /* 0xfffffffc04047812 */ /* 0x000fe200078ec0ff */
[----:B------:R-:W-:Y:S01]  /*1380*/  ULDC UR44, c[0x0][0x658] ;  /* 0x00019600002c7ab9 */ /* 0x000fe20000000800 */
[----:B------:R-:W-:Y:S01]  /*1390*/  LEA.HI R5, R5, R88, RZ, 0x3 ;  /* 0x0000005805057211 */ /* 0x000fe200078f18ff */
[----:B------:R-:W-:Y:S01]  /*13a0*/  UMOV UR6, 0xffffffff ;  /* 0xffffffff00067882 */ /* 0x000fe20000000000 */
[----:B------:R-:W-:Y:S01]  /*13b0*/  ULDC UR8, c[0x0][0x284] ;  /* 0x0000a10000087ab9 */ /* 0x000fe20000000800 */
[----:B------:R-:W-:Y:S01]  /*13c0*/  IMAD.IADD R4, R3, 0x1, -R4 ;  /* 0x0000000103047824 */ /* 0x000fe200078e0a04 */
[----:B------:R-:W-:Y:S01]  /*13d0*/  LOP3.LUT R5, R5, 0xfffffff8, RZ, 0xc0, !PT ;  /* 0xfffffff805057812 */ /* 0x000fe200078ec0ff */
[----:B------:R-:W-:Y:S01]  /*13e0*/  USEL UR45, UR45, URZ, !UP0 ;  /* 0x0000003f2d2d7287 */ /* 0x000fe2000c000000 */
[----:B------:R-:W-:Y:S01]  /*13f0*/  SHF.R.S32.HI R3, RZ, 0x5, R0 ;  /* 0x00000005ff037819 */ /* 0x000fe20000011400 */
[----:B------:R-:W-:Y:S01]  /*1400*/  VIADD R0, R95, 0xffffffff ;  /* 0xffffffff5f007836 */ /* 0x000fe20000000000 */
[----:B------:R-:W-:Y:S01]  /*1410*/  USEL UR46, UR39, 0x1, UP1 ;  /* 0x00000001272e7887 */ /* 0x000fe20008800000 */
[----:B------:R-:W-:Y:S01]  /*1420*/  IMAD.IADD R88, R88, 0x1, -R5 ;  /* 0x0000000158587824 */ /* 0x000fe200078e0a05 */
[----:B------:R-:W-:Y:S01]  /*1430*/  USHF.L.U32 UR6, UR6, UR44, URZ ;  /* 0x0000002c06067299 */ /* 0x000fe2000800063f */
[----:B------:R-:W2:Y:S01]  /*1440*/  LDC R5, c[0x0][0x288] ;  /* 0x0000a200ff057b82 */ /* 0x000ea20000000800 */
[----:B0-----:R-:W-:Y:S01]  /*1450*/  ULEA UR42, UR5, UR42, 0x18 ;  /* 0x0000002a052a7291 */ /* 0x001fe2000f8ec03f */
[C---:B------:R-:W-:Y:S01]  /*1460*/  ISETP.NE.AND P0, PT, R0.reuse, RZ, PT ;  /* 0x000000ff0000720c */ /* 0x040fe20003f05270 */
[----:B------:R-:W-:Y:S01]  /*1470*/  IMAD.SHL.U32 R0, R0, 0x8, RZ ;  /* 0x0000000800007824 */ /* 0x000fe200078e00ff */
[--C-:B------:R-:W-:Y:S01]  /*1480*/  SHF.R.S32.HI R89, RZ, 0x1f, R88.reuse ;  /* 0x0000001fff597819 */ /* 0x100fe20000011458 */
[----:B------:R-:W-:Y:S01]  /*1490*/  UIADD3 UR50, UR42, 0x50, URZ ;  /* 0x000000502a327890 */ /* 0x000fe2000fffe03f */
[----:B------:R-:W-:Y:S01]  /*14a0*/  IMAD.SHL.U32 R90, R4, 0x2, RZ ;  /* 0x00000002045a7824 */ /* 0x000fe200078e00ff */
[----:B------:R-:W-:Y:S01]  /*14b0*/  UISETP.EQ.U32.AND UP0, UPT, UR4, 0x1, !UP0 ;  /* 0x000000010400788c */ /* 0x000fe2000c702070 */
[C-C-:B------:R-:W-:Y:S01]  /*14c0*/  IMAD R97, R3.reuse, -0x10, -R88.reuse ;  /* 0xfffffff003617824 */ /* 0x140fe200078e0a58 */
[----:B------:R-:W-:Y:S01]  /*14d0*/  LOP3.LUT R0, R0, 0x8, RZ, 0xc0, !PT ;  /* 0x0000000800007812 */ /* 0x000fe200078ec0ff */
[----:B------:R-:W-:Y:S01]  /*14e0*/  IMAD.WIDE R88, R3, 0x10, R88 ;  /* 0x0000001003587825 */ /* 0x000fe200078e0258 */
[C---:B-1----:R-:W-:Y:S01]  /*14f0*/  SHF.L.U64.HI R92, R6.reuse, 0x3, R7 ;  /* 0x00000003065c7819 */ /* 0x042fe20000010207 */
[----:B------:R-:W-:Y:S01]  /*1500*/  ULDC UR43, c[0x0][0x600] ;  /* 0x00018000002b7ab9 */ /* 0x000fe20000000800 */
[----:B------:R-:W-:Y:S01]  /*1510*/  SEL R98, RZ, 0x1, P0 ;  /* 0x00000001ff627807 */ /* 0x000fe20000000000 */
[----:B------:R-:W-:Y:S01]  /*1520*/  IMAD.SHL.U32 R93, R6, 0x8, RZ ;  /* 0x00000008065d7824 */ /* 0x000fe200078e00ff */
[----:B------:R-:W-:Y:S01]  /*1530*/  LEA R95, R95, UR50, 0x3 ;  /* 0x000000325f5f7c11 */ /* 0x000fe2000f8e18ff */
[----:B------:R-:W-:Y:S01]  /*1540*/  VIADD R97, R97, UR8 ;  /* 0x0000000861617c36 */ /* 0x000fe20008000000 */
[C---:B------:R-:W-:Y:S01]  /*1550*/  LOP3.LUT R99, R0.reuse, 0x8, RZ, 0x3c, !PT ;  /* 0x0000000800637812 */ /* 0x040fe200078e3cff */
[----:B------:R-:W-:Y:S01]  /*1560*/  UMOV UR7, 0x1 ;  /* 0x0000000100077882 */ /* 0x000fe20000000000 */
[----:B------:R-:W-:Y:S01]  /*1570*/  LOP3.LUT R96, R0, 0x18, RZ, 0x3c, !PT ;  /* 0x0000001800607812 */ /* 0x000fe200078e3cff */
[----:B------:R-:W-:Y:S01]  /*1580*/  ULOP3.LUT UR49, UR36, 0x1, URZ, 0xfc, !UPT ;  /* 0x0000000124317892 */ /* 0x000fe2000f8efc3f */
[----:B------:R-:W-:Y:S01]  /*1590*/  SHF.R.S32.HI R91, RZ, 0x1f, R90 ;  /* 0x0000001fff5b7819 */ /* 0x000fe2000001145a */
[----:B------:R-:W-:Y:S01]  /*15a0*/  USHF.L.U32 UR40, UR39, 0x1, URZ ;  /* 0x0000000127287899 */ /* 0x000fe2000800063f */
[----:B--2---:R-:W-:Y:S01]  /*15b0*/  IMAD R94, R4, -0x2, R5 ;  /* 0xfffffffe045e7824 */ /* 0x004fe200078e0205 */
[----:B------:R-:W-:-:S02]  /*15c0*/  USHF.L.U64.HI UR41, UR52, 0x1, UR37 ;  /* 0x0000000134297899 */ /* 0x000fc40008010225 */
[----:B------:R-:W-:Y:S02]  /*15d0*/  UIADD3 UR43, UR43, -0x1, URZ ;  /* 0xffffffff2b2b7890 */ /* 0x000fe4000fffe03f */
[----:B------:R-:W-:Y:S02]  /*15e0*/  USHF.L.U32 UR44, UR7, UR44, URZ ;  /* 0x0000002c072c7299 */ /* 0x000fe4000800063f */
[----:B------:R-:W-:Y:S02]  /*15f0*/  UIADD3 UR46, -UR46, UR39, URZ ;  /* 0x000000272e2e7290 */ /* 0x000fe4000fffe13f */
[----:B------:R-:W-:Y:S02]  /*1600*/  ULOP3.LUT UR47, URZ, UR6, URZ, 0x33, !UPT ;  /* 0x000000063f2f7292 */ /* 0x000fe4000f8e333f */
[----:B------:R-:W-:-:S12]  /*1610*/  USEL UR48, URZ, 0x1, !UP0 ;  /* 0x000000013f307887 */ /* 0x000fd8000c000000 */
.L_x_161:
[----:B------:R-:W-:-:S04]  /*1620*/  SHF.L.U32 R0, R98, 0x1f, RZ ;  /* 0x0000001f62007819 */ /* 0x000fc800000006ff */
[----:B------:R-:W0:Y:S02]  /*1630*/  SYNCS.PHASECHK.TRANS64.TRYWAIT P0, [R95+URZ+-0x8], R0 ;  /* 0xfffff8005f0075a7 */ /* 0x000e24000800017f */
[----:B012345:R-:W-:Y:S05]  /*1640*/  @!P0 BRA `(.L_x_14) ;  /* 0x0000006000908947 */ /* 0x03ffea0003800000 */
.L_x_183:
[----:B------:R-:W-:Y:S02]  /*1650*/  ULDC UR4, c[0x0][0x28c] ;  /* 0x0000a30000047ab9 */ /* 0x000fe40000000800 */
[----:B------:R-:W-:-:S13]  /*1660*/  ISETP.LT.AND P0, PT, RZ, UR4, PT ;  /* 0x00000004ff007c0c */ /* 0x000fda000bf01270 */
[----:B------:R-:W-:Y:S05]  /*1670*/  @P0 BRA `(.L_x_15) ;  /* 0x0000000000400947 */ /* 0x000fea0003800000 */
[----:B0-----:R-:W-:Y:S01]  /*1680*/  MOV R0, 0x0 ;  /* 0x0000000000007802 */ /* 0x001fe20000000f00 */
[----:B------:R-:W-:Y:S01]  /*1690*/  ULDC.64 UR4, c[0x4][0x68] ;  /* 0x01001a0000047ab9 */ /* 0x000fe20000000a00 */
[----:B------:R-:W-:Y:S01]  /*16a0*/  ULDC.64 UR6, c[0x4][0x8] ;  /* 0x0100020000067ab9 */ /* 0x000fe20000000a00 */
[----:B------:R-:W-:Y:S01]  /*16b0*/  IMAD.U32 R4, RZ, RZ, UR4 ;  /* 0x00000004ff047e24 */ /* 0x000fe2000f8e00ff */
[----:B------:R0:W1:Y:S01]  /*16c0*/  LDC.64 R14, c[0x4][R0] ;  /* 0x01000000000e7b82 */ /* 0x0000620000000a00 */
[----:B------:R-:W-:Y:S01]  /*16d0*/  IMAD.U32 R5, RZ, RZ, UR5 ;  /* 0x00000005ff057e24 */ /* 0x000fe2000f8e00ff */
[----:B------:R-:W-:Y:S01]  /*16e0*/  ULDC.64 UR4, c[0x4][0x70] ;  /* 0x01001c0000047ab9 */ /* 0x000fe20000000a00 */
[----:B------:R-:W-:Y:S02]  /*16f0*/  IMAD.U32 R10, RZ, RZ, UR6 ;  /* 0x00000006ff0a7e24 */ /* 0x000fe4000f8e00ff */
[----:B------:R-:W-:Y:S02]  /*1700*/  IMAD.U32 R6, RZ, RZ, UR4 ;  /* 0x00000004ff067e24 */ /* 0x000fe4000f8e00ff */
[----:B------:R-:W-:-:S02]  /*1710*/  IMAD.U32 R7, RZ, RZ, UR5 ;  /* 0x00000005ff077e24 */ /* 0x000fc4000f8e00ff */
[----:B------:R-:W-:Y:S02]  /*1720*/  IMAD.U32 R11, RZ, RZ, UR7 ;  /* 0x00000007ff0b7e24 */ /* 0x000fe4000f8e00ff */
[----:B------:R-:W-:Y:S02]  /*1730*/  IMAD.MOV.U32 R8, RZ, RZ, 0x1e1 ;  /* 0x000001e1ff087424 */ /* 0x000fe400078e00ff */
[----:B------:R-:W-:Y:S02]  /*1740*/  IMAD.MOV.U32 R12, RZ, RZ, 0x1 ;  /* 0x00000001ff0c7424 */ /* 0x000fe400078e00ff */
[----:B0-----:R-:W-:-:S07]  /*1750*/  IMAD.MOV.U32 R13, RZ, RZ, RZ ;  /* 0x000000ffff0d7224 */ /* 0x001fce00078e00ff */
[----:B------:R-:W-:-:S07]  /*1760*/  LEPC R20, `(.L_x_15) ;  /* 0x000000001014794e */ /* 0x000fce0000000000 */
[----:B-1---5:R-:W-:Y:S05]  /*1770*/  CALL.ABS.NOINC R14 ;  /* 0x000000000e007343 */ /* 0x022fea0003c00000 */
.L_x_15:
[----:B0-----:R-:W-:-:S05]  /*1780*/  IMAD.U32 R0, RZ, RZ, UR49 ;  /* 0x00000031ff007e24 */ /* 0x001fca000f8e00ff */
[----:B------:R-:W-:-:S13]  /*1790*/  ISETP.NE.AND P0, PT, R0, 0x3, PT ;  /* 0x000000030000780c */ /* 0x000fda0003f05270 */
[----:B------:R-:W-:Y:S05]  /*17a0*/  @!P0 BRA `(.L_x_16) ;  /* 0x0000000000048947 */ /* 0x000fea0003800000 */
[----:B------:R-:W-:Y:S01]  /*17b0*/  BPT.TRAP 0x1 ;  /* 0x000000040000795c */ /* 0x000fe20000300000 */
.L_x_16:
[----:B------:R-:W-:Y:S02]  /*17c0*/  IMAD.U32 R3, RZ, RZ, UR45 ;  /* 0x0000002dff037e24 */ /* 0x000fe4000f8e00ff */
[----:B------:R-:W-:-:S03]  /*17d0*/  IMAD.U32 R0, RZ, RZ, UR48 ;  /* 0x00000030ff007e24 */ /* 0x000fc6000f8e00ff */
[----:B------:R-:W-:Y:S02]  /*17e0*/  LEA R3, R3, UR42, 0x3 ;  /* 0x0000002a03037c11 */ /* 0x000fe4000f8e18ff */
[----:B------:R-:W-:-:S04]  /*17f0*/  SHF.L.U32 R0, R0, 0x1f, RZ ;  /* 0x0000001f00007819 */ /* 0x000fc800000006ff */
[----:B------:R0:W1:Y:S01]  /*1800*/  SYNCS.PHASECHK.TRANS64.TRYWAIT P1, [R3+URZ], R0 ;  /* 0x00000000030075a7 */ /* 0x000062000802017f */
[----:B------:R-:W-:Y:S05]  /*1810*/  @!P0 BRA `(.L_x_17) ;  /* 0x0000000000048947 */ /* 0x000fea0003800000 */
[----:B------:R-:W-:Y:S01]  /*1820*/  BPT.TRAP 0x1 ;  /* 0x000000040000795c */ /* 0x000fe20000300000 */
.L_x_17:
[----:B------:R-:W-:-:S05]  /*1830*/  IMAD.U32 R4, RZ, RZ, UR46 ;  /* 0x0000002eff047e24 */ /* 0x000fca000f8e00ff */
[----:B------:R-:W-:Y:S01]  /*1840*/  ISETP.GE.AND P2, PT, R4, 0x1, PT ;  /* 0x000000010400780c */ /* 0x000fe20003f46270 */
[----:B-1----:R-:W-:-:S12]  /*1850*/  @P1 BRA `(.L_x_18) ;  /* 0x0000000000081947 */ /* 0x002fd80003800000 */
[----:B------:R-:W1:Y:S02]  /*1860*/  SYNCS.PHASECHK.TRANS64.TRYWAIT P1, [R3+URZ], R0 ;  /* 0x00000000030075a7 */ /* 0x000e64000802017f */
[----:B-1----:R-:W-:Y:S05]  /*1870*/  @!P1 BRA `(.L_x_19) ;  /* 0x0000006000189947 */ /* 0x002fea0003800000 */
.L_x_18:
[----:B------:R-:W-:Y:S05]  /*1880*/  WARPSYNC.ALL ;  /* 0x0000000000007948 */ /* 0x000fea0003800000 */
[----:B------:R-:W-:Y:S01]  /*1890*/  UIADD3 UR4, UR42, 0x180, URZ ;  /* 0x000001802a047890 */ /* 0x000fe2000fffe03f */
[----:B------:R-:W-:Y:S01]  /*18a0*/  WARPGROUP.ARRIVE ;  /* 0x00000000000079c5 */ /* 0x000fe20000000000 */
[----:B------:R-:W-:Y:S02]  /*18b0*/  UIADD3 UR5, UR42, 0x8180, URZ ;  /* 0x000081802a057890 */ /* 0x000fe4000fffe03f */
[----:B------:R-:W-:Y:S02]  /*18c0*/  USHF.R.U32.HI UR4, URZ, 0x4, UR4 ;  /* 0x000000043f047899 */ /* 0x000fe40008011604 */
[----:B------:R-:W-:-:S02]  /*18d0*/  USHF.R.U32.HI UR5, URZ, 0x4, UR5 ;  /* 0x000000043f057899 */ /* 0x000fc40008011605 */
[----:B------:R-:W-:Y:S02]  /*18e0*/  ULOP3.LUT UR4, UR4, 0x3fff, URZ, 0xc0, !UPT ;  /* 0x00003fff04047892 */ /* 0x000fe4000f8ec03f */
[----:B------:R-:W-:Y:S02]  /*18f0*/  ULOP3.LUT UR5, UR5, 0x3fff, URZ, 0xc0, !UPT ;  /* 0x00003fff05057892 */ /* 0x000fe4000f8ec03f */
[----:B------:R-:W-:Y:S02]  /*1900*/  ULOP3.LUT UR8, UR4, 0x10000, URZ, 0xfc, !UPT ;  /* 0x0001000004087892 */ /* 0x000fe4000f8efc3f */
[----:B------:R-:W-:Y:S02]  /*1910*/  ULOP3.LUT UR9, UR5, 0x10000, URZ, 0xfc, !UPT ;  /* 0x0001000005097892 */ /* 0x000fe4000f8efc3f */
[----:B------:R-:W-:Y:S02]  /*1920*/  ULEA UR10, UR45, UR8, 0x9 ;  /* 0x000000082d0a7291 */ /* 0x000fe4000f8e483f */
[----:B------:R-:W-:Y:S01]  /*1930*/  ULEA UR11, UR45, UR9, 0xa ;  /* 0x000000092d0b7291 */ /* 0x000fe2000f8e503f */
[----:B------:R-:W-:Y:S01]  /*1940*/  UMOV UR5, 0x40000040 ;  /* 0x4000004000057882 */ /* 0x000fe20000000000 */
[----:B------:R-:W-:-:S03]  /*1950*/  UMOV UR7, 0x40000040 ;  /* 0x4000004000077882 */ /* 0x000fc60000000000 */
[----:B------:R-:W-:Y:S02]  /*1960*/  UMOV UR4, UR10 ;  /* 0x0000000a00047c82 */ /* 0x000fe40008000000 */
[----:B------:R-:W-:Y:S02]  /*1970*/  UMOV UR6, UR11 ;  /* 0x0000000b00067c82 */ /* 0x000fe40008000000 */
[----:B------:R-:W-:Y:S01]  /*1980*/  HGMMA.64x128x16.F32.BF16 R24, gdesc[UR4], RZ, !UPT, gsb0 ;  /* 0x01e00000041879f0 */ /* 0x000fe2000c0018ff */
[----:B------:R-:W-:Y:S02]  /*1990*/  UIADD3 UR4, UR10, 0x2, URZ ;  /* 0x000000020a047890 */ /* 0x000fe4000fffe03f */
[----:B------:R-:W-:Y:S01]  /*19a0*/  UIADD3 UR6, UR11, 0x2, URZ ;  /* 0x000000020b067890 */ /* 0x000fe2000fffe03f */
[----:B------:R-:W-:Y:S01]  /*19b0*/  UMOV UR5, 0x40000040 ;  /* 0x4000004000057882 */ /* 0x000fe20000000000 */
[----:B------:R-:W-:Y:S01]  /*19c0*/  UMOV UR7, 0x40000040 ;  /* 0x4000004000077882 */ /* 0x000fe20000000000 */
[----:B------:R-:W-:-:S02]  /*19d0*/  WARPGROUP.DEPBAR.LE gsb0, 0x0 ;  /* 0x00008000000079c5 */ /* 0x000fc40000010000 */
[----:B------:R-:W-:-:S06]  /*19e0*/  WARPGROUP.ARRIVE ;  /* 0x00000000000079c5 */ /* 0x000fcc0000000000 */
[----:B------:R-:W-:Y:S01]  /*19f0*/  HGMMA.64x128x16.F32.BF16 R24, gdesc[UR4], R24, gsb0 ;  /* 0x01e00000041879f0 */ /* 0x000fe20008001818 */
[----:B------:R-:W-:Y:S02]  /*1a00*/  UIADD3 UR4, UR10, 0x4, URZ ;  /* 0x000000040a047890 */ /* 0x000fe4000fffe03f */
[----:B------:R-:W-:Y:S01]  /*1a10*/  UIADD3 UR6, UR11, 0x4, URZ ;  /* 0x000000040b067890 */ /* 0x000fe2000fffe03f */
[----:B------:R-:W-:Y:S01]  /*1a20*/  UMOV UR5, 0x40000040 ;  /* 0x4000004000057882 */ /* 0x000fe20000000000 */
[----:B------:R-:W-:Y:S01]  /*1a30*/  UMOV UR7, 0x40000040 ;  /* 0x4000004000077882 */ /* 0x000fe20000000000 */
[----:B------:R-:W-:Y:S02]  /*1a40*/  WARPGROUP.DEPBAR.LE gsb0, 0x0 ;  /* 0x00008000000079c5 */ /* 0x000fe40000010000 */
        /* <DEDUP_REMOVED lines=8> */
[----:B------:R-:W-:Y:S03]  /*1ad0*/  HGMMA.64x128x16.F32.BF16 R24, gdesc[UR4], R24, gsb0 ;  /* 0x01e00000041879f0 */ /* 0x000fe60008001818 */
[----:B------:R-:W-:Y:S02]  /*1ae0*/  WARPGROUP.DEPBAR.LE gsb0, 0x0 ;  /* 0x00008000000079c5 */ /* 0x000fe40000010000 */
[----:B------:R-:W-:Y:S05]  /*1af0*/  @!P2 BRA `(.L_x_20) ;  /* 0x000000040014a947 */ /* 0x000fea0003800000 */
[----:B------:R-:W-:Y:S01]  /*1b00*/  UIADD3 UR4, UR45, 0x1, URZ ;  /* 0x000000012d047890 */ /* 0x000fe2000fffe03f */
[----:B01----:R-:W-:Y:S01]  /*1b10*/  IMAD.U32 R0, RZ, RZ, UR46 ;  /* 0x0000002eff007e24 */ /* 0x003fe2000f8e00ff */
[----:B------:R-:W-:Y:S02]  /*1b20*/  UMOV UR11, UR45 ;  /* 0x0000002d000b7c82 */ /* 0x000fe40008000000 */
[----:B------:R-:W-:-:S04]  /*1b30*/  UISETP.NE.AND UP0, UPT, UR4, 0x4, UPT ;  /* 0x000000040400788c */ /* 0x000fc8000bf05270 */
[----:B------:R-:W-:Y:S02]  /*1b40*/  USEL UR5, URZ, 0x1, UP0 ;  /* 0x000000013f057887 */ /* 0x000fe40008000000 */
[----:B------:R-:W-:Y:S02]  /*1b50*/  USEL UR10, UR4, URZ, UP0 ;  /* 0x0000003f040a7287 */ /* 0x000fe40008000000 */
[----:B------:R-:W-:-:S06]  /*1b60*/  ULOP3.LUT UR5, UR48, UR5, URZ, 0x3c, !UPT ;  /* 0x0000000530057292 */ /* 0x000fcc000f8e3c3f */
[----:B------:R-:W-:-:S07]  /*1b70*/  IMAD.U32 R5, RZ, RZ, UR5 ;  /* 0x00000005ff057e24 */ /* 0x000fce000f8e00ff */
.L_x_27:
[----:B01----:R-:W-:Y:S05]  /*1b80*/  @!P0 BRA `(.L_x_21) ;  /* 0x0000000000048947 */ /* 0x003fea0003800000 */
[----:B------:R-:W-:Y:S01]  /*1b90*/  BPT.TRAP 0x1 ;  /* 0x000000040000795c */ /* 0x000fe20000300000 */
.L_x_21:
[----:B------:R-:W-:Y:S01]  /*1ba0*/  ULEA UR4, UR10, UR42, 0x3 ;  /* 0x0000002a0a047291 */ /* 0x000fe2000f8e183f */
[----:B------:R-:W-:-:S08]  /*1bb0*/  SHF.L.U32 R3, R5, 0x1f, RZ ;  /* 0x0000001f05037819 */ /* 0x000fd000000006ff */
[----:B------:R0:W1:Y:S01]  /*1bc0*/  SYNCS.PHASECHK.TRANS64.TRYWAIT P1, [UR4], R3 ;  /* 0x00000003ff0075a7 */ /* 0x0000620008020144 */
[----:B------:R-:W-:Y:S05]  /*1bd0*/  @!P0 BRA `(.L_x_22) ;  /* 0x0000000000048947 */ /* 0x000fea0003800000 */
[----:B------:R-:W-:Y:S01]  /*1be0*/  BPT.TRAP 0x1 ;  /* 0x000000040000795c */ /* 0x000fe20000300000 */
.L_x_22:
[----:B-1----:R-:W-:Y:S05]  /*1bf0*/  @P1 BRA `(.L_x_23) ;  /* 0x0000000000081947 */ /* 0x002fea0003800000 */
[----:B------:R-:W1:Y:S02]  /*1c00*/  SYNCS.PHASECHK.TRANS64.TRYWAIT P1, [UR4], R3 ;  /* 0x00000003ff0075a7 */ /* 0x000e640008020144 */
[----:B-1----:R-:W-:Y:S05]  /*1c10*/  @!P1 BRA `(.L_x_24) ;  /* 0x0000005c00449947 */ /* 0x002fea0003800000 */
.L_x_23:
[----:B------:R-:W-:Y:S01]  /*1c20*/  ULEA UR12, UR10, UR8, 0x9 ;  /* 0x000000080a0c7291 */ /* 0x000fe2000f8e483f */
[----:B------:R-:W-:Y:S01]  /*1c30*/  WARPGROUP.ARRIVE ;  /* 0x00000000000079c5 */ /* 0x000fe20000000000 */
[----:B------:R-:W-:Y:S01]  /*1c40*/  ULEA UR13, UR10, UR9, 0xa ;  /* 0x000000090a0d7291 */ /* 0x000fe2000f8e503f */
[----:B------:R-:W-:Y:S01]  /*1c50*/  UMOV UR5, 0x40000040 ;  /* 0x4000004000057882 */ /* 0x000fe20000000000 */
[----:B------:R-:W-:-:S03]  /*1c60*/  UMOV UR7, 0x40000040 ;  /* 0x4000004000077882 */ /* 0x000fc60000000000 */
[----:B------:R-:W-:Y:S02]  /*1c70*/  UMOV UR4, UR12 ;  /* 0x0000000c00047c82 */ /* 0x000fe40008000000 */
[----:B------:R-:W-:Y:S02]  /*1c80*/  UMOV UR6, UR13 ;  /* 0x0000000d00067c82 */ /* 0x000fe40008000000 */
[----:B------:R-:W-:Y:S01]  /*1c90*/  HGMMA.64x128x16.F32.BF16 R24, gdesc[UR4], R24, gsb0 ;  /* 0x01e00000041879f0 */ /* 0x000fe20008001818 */
        /* <DEDUP_REMOVED lines=23> */
[----:B------:R-:W-:Y:S01]  /*1e10*/  BPT.TRAP 0x1 ;  /* 0x000000040000795c */ /* 0x000fe20000300000 */
.L_x_25:
[----:B------:R-:W-:Y:S02]  /*1e20*/  UISETP.GT.U32.AND UP0, UPT, UR36, 0x1, UPT ;  /* 0x000000012400788c */ /* 0x000fe4000bf04070 */
[----:B------:R-:W-:-:S04]  /*1e30*/  ULEA UR4, UR11, UR42, 0x3 ;  /* 0x0000002a0b047291 */ /* 0x000fc8000f8e183f */
[----:B------:R-:W-:Y:S01]  /*1e40*/  UIADD3 UR4, UR4, 0x20, URZ ;  /* 0x0000002004047890 */ /* 0x000fe2000fffe03f */
[----:B------:R-:W-:-:S03]  /*1e50*/  PLOP3.LUT P1, PT, PT, PT, UP0, 0x80, 0x0 ;  /* 0x000000000000781c */ /* 0x000fc60003f2f008 */
[----:B------:R-:W-:-:S09]  /*1e60*/  UPRMT UR4, URZ, 0x654, UR4 ;  /* 0x000006543f047896 */ /* 0x000fd20008000004 */
[----:B------:R-:W-:Y:S01]  /*1e70*/  SYNCS.ARRIVE.TRANS64.RED.A1T0 RZ, [UR4], RZ ;  /* 0x000000ffffff79a7 */ /* 0x000fe20008100404 */
[----:B------:R-:W-:Y:S05]  /*1e80*/  @P1 BRA `(.L_x_26) ;  /* 0x0000000000041947 */ /* 0x000fea0003800000 */
[----:B------:R-:W-:Y:S01]  /*1e90*/  BPT.TRAP 0x1 ;  /* 0x000000040000795c */ /* 0x000fe20000300000 */
.L_x_26:
[----:B------:R-:W-:Y:S01]  /*1ea0*/  UIADD3 UR10, UR10, 0x1, URZ ;  /* 0x000000010a0a7890 */ /* 0x000fe2000fffe03f */
[C---:B------:R-:W-:Y:S01]  /*1eb0*/  ISETP.GT.AND P1, PT, R0.reuse, 0x1, PT ;  /* 0x000000010000780c */ /* 0x040fe20003f24270 */
[----:B------:R-:W-:Y:S01]  /*1ec0*/  UIADD3 UR11, UR11, 0x1, URZ ;  /* 0x000000010b0b7890 */ /* 0x000fe2000fffe03f */
[----:B------:R-:W-:Y:S01]  /*1ed0*/  VIADD R0, R0, 0xffffffff ;  /* 0xffffffff00007836 */ /* 0x000fe20000000000 */
[----:B------:R-:W-:Y:S02]  /*1ee0*/  UISETP.NE.AND UP0, UPT, UR10, 0x4, UPT ;  /* 0x000000040a00788c */ /* 0x000fe4000bf05270 */
[----:B------:R-:W-:Y:S02]  /*1ef0*/  UISETP.NE.AND UP1, UPT, UR11, 0x4, UPT ;  /* 0x000000040b00788c */ /* 0x000fe4000bf25270 */
[----:B------:R-:W-:Y:S02]  /*1f00*/  USEL UR4, URZ, 0x1, UP0 ;  /* 0x000000013f047887 */ /* 0x000fe40008000000 */
[----:B------:R-:W-:-:S02]  /*1f10*/  USEL UR10, UR10, URZ, UP0 ;  /* 0x0000003f0a0a7287 */ /* 0x000fc40008000000 */
[----:B------:R-:W-:Y:S02]  /*1f20*/  USEL UR11, UR11, URZ, UP1 ;  /* 0x0000003f0b0b7287 */ /* 0x000fe40008800000 */
[----:B------:R-:W-:Y:S01]  /*1f30*/  LOP3.LUT R5, R5, UR4, RZ, 0x3c, !PT ;  /* 0x0000000405057c12 */ /* 0x000fe2000f8e3cff */
[----:B------:R-:W-:Y:S09]  /*1f40*/  @P1 BRA `(.L_x_27) ;  /* 0xfffffffc000c1947 */ /* 0x000ff2000383ffff */
.L_x_20:
[----:B01----:R-:W0:Y:S01]  /*1f50*/  LDC R0, c[0x0][0x28c] ;  /* 0x0000a300ff007b82 */ /* 0x003e220000000800 */
[----:B------:R1:W-:Y:S01]  /*1f60*/  SYNCS.ARRIVE.TRANS64.A1T0 RZ, [R99+UR50], RZ ;  /* 0x000000ff63ff79a7 */ /* 0x0003e20008100032 */
[----:B0-----:R-:W-:-:S13]  /*1f70*/  ISETP.GE.AND P1, PT, R0, 0x1, PT ;  /* 0x000000010000780c */ /* 0x001fda0003f26270 */
[----:B-1----:R-:W-:Y:S05]  /*1f80*/  @!P1 BRA `(.L_x_28) ;  /* 0x0000000000309947 */ /* 0x002fea0003800000 */
[----:B------:R-:W-:Y:S05]  /*1f90*/  @!P0 BRA `(.L_x_29) ;  /* 0x0000000000048947 */ /* 0x000fea0003800000 */
[----:B------:R-:W-:Y:S01]  /*1fa0*/  BPT.TRAP 0x1 ;  /* 0x000000040000795c */ /* 0x000fe20000300000 */
.L_x_29:
[----:B------:R-:W-:Y:S02]  /*1fb0*/  UIADD3 UR4, UR46, UR45, URZ ;  /* 0x0000002d2e047290 */ /* 0x000fe4000fffe03f */
[----:B------:R-:W-:Y:S02]  /*1fc0*/  UISETP.GT.U32.AND UP0, UPT, UR36, 0x1, UPT ;  /* 0x000000012400788c */ /* 0x000fe4000bf04070 */
[----:B------:R-:W-:-:S04]  /*1fd0*/  USHF.L.U32 UR4, UR4, 0x3, URZ ;  /* 0x0000000304047899 */ /* 0x000fc8000800063f */
[----:B------:R-:W-:Y:S01]  /*1fe0*/  ULOP3.LUT UR4, UR4, 0x18, URZ, 0xc0, !UPT ;  /* 0x0000001804047892 */ /* 0x000fe2000f8ec03f */
[----:B------:R-:W-:-:S03]  /*1ff0*/  PLOP3.LUT P0, PT, PT, PT, UP0, 0x80, 0x0 ;  /* 0x000000000000781c */ /* 0x000fc60003f0f008 */
[----:B------:R-:W-:-:S04]  /*2000*/  UIADD3 UR4, UR42, 0x20, UR4 ;  /* 0x000000202a047890 */ /* 0x000fc8000fffe004 */
[----:B------:R-:W-:-:S09]  /*2010*/  UPRMT UR4, URZ, 0x654, UR4 ;  /* 0x000006543f047896 */ /* 0x000fd20008000004 */
[----:B------:R-:W-:Y:S01]  /*2020*/  SYNCS.ARRIVE.TRANS64.RED.A1T0 RZ, [UR4], RZ ;  /* 0x000000ffffff79a7 */ /* 0x000fe20008100404 */
[----:B------:R-:W-:Y:S05]  /*2030*/  @P0 BRA `(.L_x_28) ;  /* 0x0000000000040947 */ /* 0x000fea0003800000 */
[----:B------:R-:W-:Y:S01]  /*2040*/  BPT.TRAP 0x1 ;  /* 0x000000040000795c */ /* 0x000fe20000300000 */
.L_x_28:
[----:B------:R-:W-:Y:S02]  /*2050*/  SHF.L.U32 R0, R98, 0x1f, RZ ;  /* 0x0000001f62007819 */ /* 0x000fe400000006ff */
[----:B------:R-:W-:Y:S02]  /*2060*/  SHF.R.S32.HI R9, RZ, 0x1f, R19 ;  /* 0x0000001fff097819 */ /* 0x000fe40000011413 */
[----:B------:R-:W0:Y:S02]  /*2070*/  SYNCS.PHASECHK.TRANS64.TRYWAIT P0, [R95+URZ+0x8], R0 ;  /* 0x000008005f0075a7 */ /* 0x000e24000800017f */
[----:B0-----:R-:W-:Y:S05]  /*2080*/  @!P0 BRA `(.L_x_30) ;  /* 0x0000005800408947 */ /* 0x001fea0003800000 */
.L_x_184:
[----:B------:R-:W-:Y:S01]  /*2090*/  ULDC.64 UR4, c[0x0][0x5d0] ;  /* 0x0001740000047ab9 */ /* 0x000fe20000000a00 */
[----:B------:R-:W-:Y:S01]  /*20a0*/  ULDC UR6, c[0x0][0x284] ;  /* 0x0000a10000067ab9 */ /* 0x000fe20000000800 */
[----:B0-----:R-:W-:Y:S02]  /*20b0*/  IMAD R0, R9, UR4, RZ ;  /* 0x0000000409007c24 */ /* 0x001fe4000f8e02ff */
[----:B------:R-:W-:Y:S02]  /*20c0*/  IMAD.SHL.U32 R10, R2, 0x80, RZ ;  /* 0x00000080020a7824 */ /* 0x000fe400078e00ff */
[C---:B------:R-:W-:Y:S02]  /*20d0*/  IMAD R5, R19.reuse, UR5, R0 ;  /* 0x0000000513057c24 */ /* 0x040fe4000f8e0200 */
[----:B------:R-:W-:Y:S01]  /*20e0*/  IMAD.SHL.U32 R0, R18, 0x40, RZ ;  /* 0x0000004012007824 */ /* 0x000fe200078e00ff */
[----:B------:R-:W-:Y:S01]  /*20f0*/  SHF.R.S32.HI R11, RZ, 0x1f, R10 ;  /* 0x0000001fff0b7819 */ /* 0x000fe2000001140a */
[----:B------:R-:W-:Y:S01]  /*2100*/  IMAD.WIDE.U32 R2, R19, UR4, R90 ;  /* 0x0000000413027c25 */ /* 0x000fe2000f8e005a */
[----:B------:R-:W-:-:S02]  /*2110*/  ULDC.64 UR4, c[0x0][0x5c8] ;  /* 0x0001720000047ab9 */ /* 0x000fc40000000a00 */
[----:B------:R-:W-:Y:S01]  /*2120*/  ISETP.GE.AND P0, PT, R0, UR6, PT ;  /* 0x0000000600007c0c */ /* 0x000fe2000bf06270 */
[----:B------:R-:W-:Y:S01]  /*2130*/  ULDC UR6, c[0x0][0x288] ;  /* 0x0000a20000067ab9 */ /* 0x000fe20000000800 */
[----:B------:R-:W-:Y:S01]  /*2140*/  IADD3 R2, P1, R10, R2, RZ ;  /* 0x000000020a027210 */ /* 0x000fe20007f3e0ff */
[----:B------:R-:W-:Y:S01]  /*2150*/  IMAD.WIDE R14, R18, 0x40, R88 ;  /* 0x00000040120e7825 */ /* 0x000fe200078e0258 */
[----:B------:R-:W-:Y:S02]  /*2160*/  ISETP.GE.OR P0, PT, R10, UR6, P0 ;  /* 0x000000060a007c0c */ /* 0x000fe40008706670 */
[----:B------:R-:W-:Y:S01]  /*2170*/  IADD3.X R3, R11, R3, R5, P1, !PT ;  /* 0x000000030b037210 */ /* 0x000fe20000ffe405 */
[----:B------:R-:W-:-:S04]  /*2180*/  IMAD R7, R15, UR4, RZ ;  /* 0x000000040f077c24 */ /* 0x000fc8000f8e02ff */
[C---:B------:R-:W-:Y:S02]  /*2190*/  IMAD R7, R14.reuse, UR5, R7 ;  /* 0x000000050e077c24 */ /* 0x040fe4000f8e0207 */
[----:B------:R-:W-:-:S04]  /*21a0*/  IMAD.WIDE.U32 R20, R14, UR4, R2 ;  /* 0x000000040e147c25 */ /* 0x000fc8000f8e0002 */
[----:B------:R-:W-:Y:S05]  /*21b0*/  @P0 BRA `(.L_x_31) ;  /* 0x0000003c00e00947 */ /* 0x000fea0003800000 */
[----:B-----5:R-:W-:Y:S01]  /*21c0*/  FSETP.NEU.AND P1, PT, R23, RZ, PT ;  /* 0x000000ff1700720b */ /* 0x020fe20003f2d000 */
[----:B------:R-:W-:Y:S01]  /*21d0*/  IMAD.IADD R18, R94, 0x1, -R10 ;  /* 0x000000015e127824 */ /* 0x000fe200078e0a0a */
[----:B------:R-:W-:Y:S01]  /*21e0*/  BSSY B0, `(.L_x_31) ;  /* 0x00003f5000007945 */ /* 0x000fe20003800000 */
[----:B------:R-:W-:Y:S02]  /*21f0*/  IMAD.IADD R0, R97, 0x1, -R0 ;  /* 0x0000000161007824 */ /* 0x000fe400078e0a00 */
[----:B------:R-:W-:Y:S01]  /*2200*/  IMAD.IADD R7, R21, 0x1, R7 ;  /* 0x0000000115077824 */ /* 0x000fe200078e0207 */
[----:B------:R-:W-:-:S04]  /*2210*/  ISETP.GT.AND P0, PT, R18, RZ, PT ;  /* 0x000000ff1200720c */ /* 0x000fc80003f04270 */
[----:B------:R-:W-:-:S03]  /*2220*/  ISETP.GT.AND P2, PT, R0, RZ, P0 ;  /* 0x000000ff0000720c */ /* 0x000fc60000744270 */
[----:B------:R-:W-:Y:S10]  /*2230*/  @!P1 BRA `(.L_x_32) ;  /* 0x0000002c00249947 */ /* 0x000ff40003800000 */
[----:B------:R-:W0:Y:S01]  /*2240*/  LDC.64 R100, c[0x0][0x5b8] ;  /* 0x00016e00ff647b82 */ /* 0x000e220000000a00 */
[----:B------:R-:W-:-:S07]  /*2250*/  ULDC.64 UR4, c[0x0][0x5c0] ;  /* 0x0001700000047ab9 */ /* 0x000fce0000000a00 */
[----:B------:R-:W1:Y:S08]  /*2260*/  LDC.64 R104, c[0x0][0x5b0] ;  /* 0x00016c00ff687b82 */ /* 0x000e700000000a00 */
[----:B------:R-:W2:Y:S01]  /*2270*/  LDC.64 R106, c[0x0][0x5a8] ;  /* 0x00016a00ff6a7b82 */ /* 0x000ea20000000a00 */
[-C--:B0-----:R-:W-:Y:S02]  /*2280*/  IMAD R4, R9, R100.reuse, RZ ;  /* 0x0000006409047224 */ /* 0x081fe400078e02ff */
[----:B------:R-:W-:-:S04]  /*2290*/  IMAD.WIDE.U32 R2, R19, R100, R90 ;  /* 0x0000006413027225 */ /* 0x000fc800078e005a */
[----:B------:R-:W-:Y:S01]  /*22a0*/  IMAD R101, R19, R101, R4 ;  /* 0x0000006513657224 */ /* 0x000fe200078e0204 */
[----:B------:R-:W-:Y:S01]  /*22b0*/  IADD3 R4, P1, R10, R2, RZ ;  /* 0x000000020a047210 */ /* 0x000fe20007f3e0ff */
[----:B-1----:R-:W-:-:S03]  /*22c0*/  IMAD R2, R15, R104, RZ ;  /* 0x000000680f027224 */ /* 0x002fc600078e02ff */
[----:B------:R-:W-:Y:S01]  /*22d0*/  IADD3.X R5, R11, R3, R101, P1, !PT ;  /* 0x000000030b057210 */ /* 0x000fe20000ffe465 */
[C---:B------:R-:W-:Y:S02]  /*22e0*/  IMAD R103, R14.reuse, R105, R2 ;  /* 0x000000690e677224 */ /* 0x040fe400078e0202 */
[----:B------:R-:W-:-:S04]  /*22f0*/  IMAD.WIDE.U32 R2, R14, R104, R4 ;  /* 0x000000680e027225 */ /* 0x000fc800078e0004 */
[----:B------:R-:W-:Y:S01]  /*2300*/  IMAD.IADD R3, R3, 0x1, R103 ;  /* 0x0000000103037824 */ /* 0x000fe200078e0267 */
[----:B--2---:R-:W-:-:S04]  /*2310*/  LEA R8, P1, R2, R106, 0x1 ;  /* 0x0000006a02087211 */ /* 0x004fc800078208ff */
[----:B------:R-:W-:-:S05]  /*2320*/  LEA.HI.X R9, R2, R107, R3, 0x1, P1 ;  /* 0x0000006b02097211 */ /* 0x000fca00008f0c03 */
[----:B------:R-:W2:Y:S01]  /*2330*/  @P2 LDG.E.LTC128B.U16 R21, desc[UR54][R8.64] ;  /* 0x0000003608152981 */ /* 0x000ea2000c1e1520 */
[----:B------:R-:W-:Y:S01]  /*2340*/  IMAD.WIDE.U32 R2, R14, R104, R10 ;  /* 0x000000680e027225 */ /* 0x000fe200078e000a */
[----:B------:R-:W-:Y:S02]  /*2350*/  BSSY B1, `(.L_x_33) ;  /* 0x0000015000017945 */ /* 0x000fe40003800000 */
[----:B------:R-:W-:-:S04]  /*2360*/  IADD3 R12, P1, R90, R2, RZ ;  /* 0x000000025a0c7210 */ /* 0x000fc80007f3e0ff */
[----:B------:R-:W-:Y:S02]  /*2370*/  IADD3.X R13, R91, R103, R3, P1, !PT ;  /* 0x000000675b0d7210 */ /* 0x000fe40000ffe403 */
[----:B------:R-:W-:Y:S01]  /*2380*/  LEA R6, P1, R20, UR4, 0x1 ;  /* 0x0000000414067c11 */ /* 0x000fe2000f8208ff */
[----:B------:R-:W-:-:S03]  /*2390*/  IMAD.WIDE.U32 R12, R19, R100, R12 ;  /* 0x00000064130c7225 */ /* 0x000fc600078e000c */
[----:B------:R-:W-:Y:S02]  /*23a0*/  LEA.HI.X R7, R20, UR5, R7, 0x1, P1 ;  /* 0x0000000514077c11 */ /* 0x000fe400088f0c07 */
[----:B------:R-:W-:-:S04]  /*23b0*/  ISETP.GT.AND P1, PT, R18, 0x1, PT ;  /* 0x000000011200780c */ /* 0x000fc80003f24270 */
[----:B------:R-:W-:Y:S01]  /*23c0*/  ISETP.GT.AND P3, PT, R0, RZ, P1 ;  /* 0x000000ff0000720c */ /* 0x000fe20000f64270 */
[----:B--2---:R-:W-:-:S04]  /*23d0*/  IMAD.U32 R2, R21, 0x10000, RZ ;  /* 0x0001000015027824 */ /* 0x004fc800078e00ff */
[----:B------:R-:W-:Y:S01]  /*23e0*/  FMUL R3, R2, R23 ;  /* 0x0000001702037220 */ /* 0x000fe20000400000 */
[----:B------:R-:W-:-:S03]  /*23f0*/  LEA R2, P4, R12, R106, 0x1 ;  /* 0x0000006a0c027211 */ /* 0x000fc600078808ff */
[----:B------:R-:W-:-:S05]  /*2400*/  FFMA R3, R24, R22, R3 ;  /* 0x0000001618037223 */ /* 0x000fca0000000003 */
[----:B------:R-:W-:Y:S01]  /*2410*/  F2FP.BF16.F32.PACK_AB R8, RZ, R3 ;  /* 0x00000003ff08723e */ /* 0x000fe200000010ff */
[----:B------:R-:W-:-:S03]  /*2420*/  IMAD.IADD R3, R101, 0x1, R13 ;  /* 0x0000000165037824 */ /* 0x000fc600078e020d */
[----:B------:R-:W-:Y:S01]  /*2430*/  PRMT R9, R8, 0x7610, R9 ;  /* 0x0000761008097816 */ /* 0x000fe20000000009 */
[----:B------:R-:W-:Y:S01]  /*2440*/  IMAD.SHL.U32 R8, R104, 0x8, RZ ;  /* 0x0000000868087824 */ /* 0x000fe200078e00ff */
[----:B------:R-:W-:-:S03]  /*2450*/  LEA.HI.X R3, R12, R107, R3, 0x1, P4 ;  /* 0x0000006b0c037211 */ /* 0x000fc600020f0c03 */
[----:B------:R0:W-:Y:S02]  /*2460*/  @P2 STG.E.U16 desc[UR54][R6.64], R9 ;  /* 0x0000000906002986 */ /* 0x0001e4000c101536 */
[----:B0-----:R-:W-:Y:S01]  /*2470*/  SHF.L.U64.HI R9, R104, 0x3, R105 ;  /* 0x0000000368097819 */ /* 0x001fe20000010269 */
[----:B------:R-:W-:Y:S06]  /*2480*/  @!P3 BRA `(.L_x_34) ;  /* 0x000000000004b947 */ /* 0x000fec0003800000 */
[----:B------:R0:W5:Y:S02]  /*2490*/  LDG.E.LTC128B.U16 R21, desc[UR54][R2.64+0x2] ;  /* 0x0000023602157981 */ /* 0x000164000c1e1520 */
.L_x_34:
[----:B------:R-:W-:Y:S05]  /*24a0*/  BSYNC B1 ;  /* 0x0000000000017941 */ /* 0x000fea0003800000 */
.L_x_33:
[----:B------:R-:W-:Y:S01]  /*24b0*/  IMAD.WIDE.U32 R8, R14, R104, R8 ;  /* 0x000000680e087225 */ /* 0x000fe200078e0008 */
[----:B------:R-:W-:-:S03]  /*24c0*/  ISETP.GT.AND P0, PT, R0, 0x8, P0 ;  /* 0x000000080000780c */ /* 0x000fc60000704270 */
[----:B-----5:R-:W-:Y:S01]  /*24d0*/  IMAD.U32 R12, R21, 0x10000, RZ ;  /* 0x00010000150c7824 */ /* 0x020fe200078e00ff */
[----:B------:R-:W-:Y:S01]  /*24e0*/  IADD3 R4, P2, R4, R8, RZ ;  /* 0x0000000804047210 */ /* 0x000fe20007f5e0ff */
[----:B------:R-:W-:Y:S02]  /*24f0*/  IMAD.IADD R103, R103, 0x1, R9 ;  /* 0x0000000167677824 */ /* 0x000fe400078e0209 */
[----:B------:R-:W-:Y:S02]  /*2500*/  FMUL R12, R12, R23 ;  /* 0x000000170c0c7220 */ /* 0x000fe40000400000 */
[----:B------:R-:W-:Y:S02]  /*2510*/  IMAD.X R5, R103, 0x1, R5, P2 ;  /* 0x0000000167057824 */ /* 0x000fe400010e0605 */
[----:B------:R-:W-:Y:S01]  /*2520*/  FFMA R25, R25, R22, R12 ;  /* 0x0000001619197223 */ /* 0x000fe2000000000c */
[----:B------:R-:W-:-:S04]  /*2530*/  LEA R12, P2, R4, R106, 0x1 ;  /* 0x0000006a040c7211 */ /* 0x000fc800078408ff */
[----:B------:R-:W-:Y:S01]  /*2540*/  LEA.HI.X R13, R4, R107, R5, 0x1, P2 ;  /* 0x0000006b040d7211 */ /* 0x000fe200010f0c05 */
[----:B------:R-:W-:Y:S01]  /*2550*/  @P3 IMAD.MOV.U32 R4, RZ, RZ, R6 ;  /* 0x000000ffff043224 */ /* 0x000fe200078e0006 */
[----:B------:R-:W-:Y:S01]  /*2560*/  F2FP.BF16.F32.PACK_AB R25, RZ, R25 ;  /* 0x00000019ff19723e */ /* 0x000fe200000010ff */
[----:B------:R-:W-:-:S05]  /*2570*/  @P3 IMAD.MOV.U32 R5, RZ, RZ, R7 ;  /* 0x000000ffff053224 */ /* 0x000fca00078e0007 */
[----:B------:R1:W-:Y:S04]  /*2580*/  @P3 STG.E.U16 desc[UR54][R4.64+0x2], R25 ;  /* 0x0000021904003986 */ /* 0x0003e8000c101536 */
[----:B------:R-:W2:Y:S01]  /*2590*/  @P0 LDG.E.LTC128B.U16 R21, desc[UR54][R12.64] ;  /* 0x000000360c150981 */ /* 0x000ea2000c1e1520 */
[----:B------:R-:W-:Y:S01]  /*25a0*/  IADD3 R10, P2, P3, R90, R8, R10 ;  /* 0x000000085a0a7210 */ /* 0x000fe20007b5e00a */
[----:B------:R-:W-:Y:S01]  /*25b0*/  BSSY B1, `(.L_x_35) ;  /* 0x0000011000017945 */ /* 0x000fe20003800000 */
[----:B------:R-:W-:Y:S02]  /*25c0*/  SHF.L.U64.HI R15, R93, 0x1, R92 ;  /* 0x000000015d0f7819 */ /* 0x000fe4000001025c */
[----:B------:R-:W-:Y:S02]  /*25d0*/  IADD3.X R11, R91, R103, R11, P2, P3 ;  /* 0x000000675b0b7210 */ /* 0x000fe400017e640b */
[----:B------:R-:W-:Y:S01]  /*25e0*/  ISETP.GT.AND P1, PT, R0, 0x8, P1 ;  /* 0x000000080000780c */ /* 0x000fe20000f24270 */
[----:B------:R-:W-:-:S04]  /*25f0*/  IMAD.WIDE.U32 R10, R19, R100, R10 ;  /* 0x00000064130a7225 */ /* 0x000fc800078e000a */
[----:B------:R-:W-:Y:S01]  /*2600*/  IMAD.IADD R11, R101, 0x1, R11 ;  /* 0x00000001650b7824 */ /* 0x000fe200078e020b */
[----:B-1----:R-:W-:-:S04]  /*2610*/  LEA R4, P3, R10, R106, 0x1 ;  /* 0x0000006a0a047211 */ /* 0x002fc800078608ff */
[----:B------:R-:W-:Y:S01]  /*2620*/  LEA.HI.X R5, R10, R107, R11, 0x1, P3 ;  /* 0x0000006b0a057211 */ /* 0x000fe200018f0c0b */
[----:B--2---:R-:W-:-:S04]  /*2630*/  IMAD.U32 R8, R21, 0x10000, RZ ;  /* 0x0001000015087824 */ /* 0x004fc800078e00ff */
[----:B------:R-:W-:Y:S01]  /*2640*/  FMUL R9, R8, R23 ;  /* 0x0000001708097220 */ /* 0x000fe20000400000 */
[----:B------:R-:W-:-:S03]  /*2650*/  LEA R8, P2, R93, R6, 0x1 ;  /* 0x000000065d087211 */ /* 0x000fc600078408ff */
[----:B------:R-:W-:-:S05]  /*2660*/  FFMA R9, R26, R22, R9 ;  /* 0x000000161a097223 */ /* 0x000fca0000000009 */
[----:B------:R-:W-:Y:S01]  /*2670*/  F2FP.BF16.F32.PACK_AB R12, RZ, R9 ;  /* 0x00000009ff0c723e */ /* 0x000fe200000010ff */
[----:B------:R-:W-:-:S05]  /*2680*/  IMAD.X R9, R15, 0x1, R7, P2 ;  /* 0x000000010f097824 */ /* 0x000fca00010e0607 */
[----:B------:R1:W-:Y:S01]  /*2690*/  @P0 STG.E.U16 desc[UR54][R8.64], R12 ;  /* 0x0000000c08000986 */ /* 0x0003e2000c101536 */
[----:B------:R-:W-:Y:S05]  /*26a0*/  @!P1 BRA `(.L_x_36) ;  /* 0x0000000000049947 */ /* 0x000fea0003800000 */
[----:B------:R2:W5:Y:S02]  /*26b0*/  LDG.E.LTC128B.U16 R21, desc[UR54][R4.64+0x2] ;  /* 0x0000023604157981 */ /* 0x000564000c1e1520 */
.L_x_36:
[----:B------:R-:W-:Y:S05]  /*26c0*/  BSYNC B1 ;  /* 0x0000000000017941 */ /* 0x000fea0003800000 */
.L_x_35:
[----:B-----5:R-:W-:Y:S01]  /*26d0*/  IMAD.U32 R10, R21, 0x10000, RZ ;  /* 0x00010000150a7824 */ /* 0x020fe200078e00ff */
[----:B------:R-:W-:Y:S01]  /*26e0*/  ISETP.GT.AND P0, PT, R18, 0x8, PT ;  /* 0x000000081200780c */ /* 0x000fe20003f04270 */
[----:B------:R-:W-:Y:S02]  /*26f0*/  BSSY B1, `(.L_x_37) ;  /* 0x0000008000017945 */ /* 0x000fe40003800000 */
[----:B------:R-:W-:Y:S01]  /*2700*/  FMUL R10, R10, R23 ;  /* 0x000000170a0a7220 */ /* 0x000fe20000400000 */
[----:B------:R-:W-:-:S03]  /*2710*/  ISETP.GT.AND P2, PT, R0, RZ, P0 ;  /* 0x000000ff0000720c */ /* 0x000fc60000744270 */
[----:B------:R-:W-:-:S05]  /*2720*/  FFMA R10, R27, R22, R10 ;  /* 0x000000161b0a7223 */ /* 0x000fca000000000a */
[----:B------:R-:W-:-:S05]  /*2730*/  F2FP.BF16.F32.PACK_AB R10, RZ, R10 ;  /* 0x0000000aff0a723e */ /* 0x000fca00000010ff */
[----:B------:R3:W-:Y:S01]  /*2740*/  @P1 STG.E.U16 desc[UR54][R8.64+0x2], R10 ;  /* 0x0000020a08001986 */ /* 0x0007e2000c101536 */
[----:B------:R-:W-:Y:S05]  /*2750*/  @!P2 BRA `(.L_x_38) ;  /* 0x000000000004a947 */ /* 0x000fea0003800000 */
[----:B------:R4:W5:Y:S02]  /*2760*/  LDG.E.LTC128B.U16 R21, desc[UR54][R2.64+0x10] ;  /* 0x0000103602157981 */ /* 0x000964000c1e1520 */
.L_x_38:
[----:B------:R-:W-:Y:S05]  /*2770*/  BSYNC B1 ;  /* 0x0000000000017941 */ /* 0x000fea0003800000 */
.L_x_37:
[----:B---3-5:R-:W-:Y:S01]  /*2780*/  IMAD.U32 R10, R21, 0x10000, RZ ;  /* 0x00010000150a7824 */ /* 0x028fe200078e00ff */
        /* <DEDUP_REMOVED lines=9> */
.L_x_40:
[----:B------:R-:W-:Y:S05]  /*2820*/  BSYNC B1 ;  /* 0x0000000000017941 */ /* 0x000fea0003800000 */
.L_x_39:
[----:B-----5:R-:W-:Y:S01]  /*2830*/  IMAD.U32 R10, R21, 0x10000, RZ ;  /* 0x00010000150a7824 */ /* 0x020fe200078e00ff */
[----:B------:R-:W-:Y:S01]  /*2840*/  ISETP.GT.AND P0, PT, R0, 0x8, P0 ;  /* 0x000000080000780c */ /* 0x000fe20000704270 */
[----:B------:R-:W-:Y:S02]  /*2850*/  BSSY B1, `(.L_x_41) ;  /* 0x0000007000017945 */ /* 0x000fe40003800000 */
[----:B------:R-:W-:-:S04]  /*2860*/  FMUL R10, R10, R23 ;  /* 0x000000170a0a7220 */ /* 0x000fc80000400000 */
[----:B------:R-:W-:-:S05]  /*2870*/  FFMA R10, R29, R22, R10 ;  /* 0x000000161d0a7223 */ /* 0x000fca000000000a */
[----:B------:R-:W-:-:S05]  /*2880*/  F2FP.BF16.F32.PACK_AB R10, RZ, R10 ;  /* 0x0000000aff0a723e */ /* 0x000fca00000010ff */
[----:B------:R0:W-:Y:S01]  /*2890*/  @P3 STG.E.U16 desc[UR54][R6.64+0x12], R10 ;  /* 0x0000120a06003986 */ /* 0x0001e2000c101536 */
[----:B------:R-:W-:Y:S05]  /*28a0*/  @!P0 BRA `(.L_x_42) ;  /* 0x0000000000048947 */ /* 0x000fea0003800000 */
[----:B------:R0:W5:Y:S02]  /*28b0*/  LDG.E.LTC128B.U16 R21, desc[UR54][R4.64+0x10] ;  /* 0x0000103604157981 */ /* 0x000164000c1e1520 */
.L_x_42:
[----:B------:R-:W-:Y:S05]  /*28c0*/  BSYNC B1 ;  /* 0x0000000000017941 */ /* 0x000fea0003800000 */
.L_x_41:
[----:B0----5:R-:W-:Y:S01]  /*28d0*/  IMAD.U32 R10, R21, 0x10000, RZ ;  /* 0x00010000150a7824 */ /* 0x021fe200078e00ff */
[----:B------:R-:W-:Y:S01]  /*28e0*/  ISETP.GT.AND P1, PT, R0, 0x8, P1 ;  /* 0x000000080000780c */ /* 0x000fe20000f24270 */
[----:B------:R-:W-:Y:S02]  /*28f0*/  BSSY B1, `(.L_x_43) ;  /* 0x0000007000017945 */ /* 0x000fe40003800000 */
[----:B---3--:R-:W-:-:S04]  /*2900*/  FMUL R11, R10, R23 ;  /* 0x000000170a0b7220 */ /* 0x008fc80000400000 */
[----:B------:R-:W-:-:S05]  /*2910*/  FFMA R11, R30, R22, R11 ;  /* 0x000000161e0b7223 */ /* 0x000fca000000000b */
[----:B------:R-:W-:-:S05]  /*2920*/  F2FP.BF16.F32.PACK_AB R11, RZ, R11 ;  /* 0x0000000bff0b723e */ /* 0x000fca00000010ff */
[----:B------:R0:W-:Y:S01]  /*2930*/  @P0 STG.E.U16 desc[UR54][R8.64+0x10], R11 ;  /* 0x0000100b08000986 */ /* 0x0001e2000c101536 */
[----:B------:R-:W-:Y:S05]  /*2940*/  @!P1 BRA `(.L_x_44) ;  /* 0x0000000000049947 */ /* 0x000fea0003800000 */
[----:B------:R3:W5:Y:S02]  /*2950*/  LDG.E.LTC128B.U16 R21, desc[UR54][R4.64+0x12] ;  /* 0x0000123604157981 */ /* 0x000764000c1e1520 */
.L_x_44:
[----:B------:R-:W-:Y:S05]  /*2960*/  BSYNC B1 ;  /* 0x0000000000017941 */ /* 0x000fea0003800000 */
.L_x_43:
        /* <DEDUP_REMOVED lines=10> */
.L_x_46:
[----:B------:R-:W-:Y:S05]  /*2a10*/  BSYNC B1 ;  /* 0x0000000000017941 */ /* 0x000fea0003800000 */
.L_x_45:
[----:B0----5:R-:W-:Y:S01]  /*2a20*/  IMAD.U32 R10, R21, 0x10000, RZ ;  /* 0x00010000150a7824 */ /* 0x021fe200078e00ff */
        /* <DEDUP_REMOVED lines=9> */
.L_x_48:
[----:B------:R-:W-:Y:S05]  /*2ac0*/  BSYNC B1 ;  /* 0x0000000000017941 */ /* 0x000fea0003800000 */
.L_x_47:
        /* <DEDUP_REMOVED lines=9> */
.L_x_50:
[----:B------:R-:W-:Y:S05]  /*2b60*/  BSYNC B1 ;  /* 0x0000000000017941 */ /* 0x000fea0003800000 */
.L_x_49:
[----:B0----5:R-:W-:Y:S01]  /*2b70*/  IMAD.U32 R10, R21, 0x10000, RZ ;  /* 0x00010000150a7824 */ /* 0x021fe200078e00ff */
        /* <DEDUP_REMOVED lines=8> */
.L_x_52:
[----:B------:R-:W-:Y:S05]  /*2c00*/  BSYNC B1 ;  /* 0x0000000000017941 */ /* 0x000fea0003800000 */
.L_x_51:
        /* <DEDUP_REMOVED lines=10> */
.L_x_54:
[----:B------:R-:W-:Y:S05]  /*2cb0*/  BSYNC B1 ;  /* 0x0000000000017941 */ /* 0x000fea0003800000 */
.L_x_53:
        /* <DEDUP_REMOVED lines=10> */
.L_x_56:
[----:B------:R-:W-:Y:S05]  /*2d60*/  BSYNC B1 ;  /* 0x0000000000017941 */ /* 0x000fea0003800000 */
.L_x_55:
        /* <DEDUP_REMOVED lines=9> */
.L_x_58:
[----:B------:R-:W-:Y:S05]  /*2e00*/  BSYNC B1 ;  /* 0x0000000000017941 */ /* 0x000fea0003800000 */
.L_x_57:
        /* <DEDUP_REMOVED lines=9> */
.L_x_60:
[----:B------:R-:W-:Y:S05]  /*2ea0*/  BSYNC B1 ;  /* 0x0000000000017941 */ /* 0x000fea0003800000 */
.L_x_59:
        /* <DEDUP_REMOVED lines=10> */
.L_x_62:
[----:B------:R-:W-:Y:S05]  /*2f50*/  BSYNC B1 ;  /* 0x0000000000017941 */ /* 0x000fea0003800000 */
.L_x_61:
        /* <DEDUP_REMOVED lines=10> */
.L_x_64:
[----:B------:R-:W-:Y:S05]  /*3000*/  BSYNC B1 ;  /* 0x0000000000017941 */ /* 0x000fea0003800000 */
.L_x_63:
        /* <DEDUP_REMOVED lines=9> */
.L_x_66:
[----:B------:R-:W-:Y:S05]  /*30a0*/  BSYNC B1 ;  /* 0x0000000000017941 */ /* 0x000fea0003800000 */
.L_x_65:
        /* <DEDUP_REMOVED lines=9> */
.L_x_68:
[----:B------:R-:W-:Y:S05]  /*3140*/  BSYNC B1 ;  /* 0x0000000000017941 */ /* 0x000fea0003800000 */
.L_x_67:
        /* <DEDUP_REMOVED lines=10> */
.L_x_70:
[----:B------:R-:W-:Y:S05]  /*31f0*/  BSYNC B1 ;  /* 0x0000000000017941 */ /* 0x000fea0003800000 */
.L_x_69:
        /* <DEDUP_REMOVED lines=10> */
.L_x_72:
[----:B------:R-:W-:Y:S05]  /*32a0*/  BSYNC B1 ;  /* 0x0000000000017941 */ /* 0x000fea0003800000 */
.L_x_71:
        /* <DEDUP_REMOVED lines=9> */
.L_x_74:
[----:B------:R-:W-:Y:S05]  /*3340*/  BSYNC B1 ;  /* 0x0000000000017941 */ /* 0x000fea0003800000 */
.L_x_73:
        /* <DEDUP_REMOVED lines=9> */
.L_x_76:
[----:B------:R-:W-:Y:S05]  /*33e0*/  BSYNC B1 ;  /* 0x0000000000017941 */ /* 0x000fea0003800000 */
.L_x_75:
        /* <DEDUP_REMOVED lines=10> */
.L_x_78:
[----:B------:R-:W-:Y:S05]  /*3490*/  BSYNC B1 ;  /* 0x0000000000017941 */ /* 0x000fea0003800000 */
.L_x_77:
        /* <DEDUP_REMOVED lines=10> */
.L_x_80:
[----:B------:R-:W-:Y:S05]  /*3540*/  BSYNC B1 ;  /* 0x0000000000017941 */ /* 0x000fea0003800000 */
.L_x_79:
        /* <DEDUP_REMOVED lines=9> */
.L_x_82:
[----:B------:R-:W-:Y:S05]  /*35e0*/  BSYNC B1 ;  /* 0x0000000000017941 */ /* 0x000fea0003800000 */
.L_x_81:
        /* <DEDUP_REMOVED lines=9> */
.L_x_84:
[----:B------:R-:W-:Y:S05]  /*3680*/  BSYNC B1 ;  /* 0x0000000000017941 */ /* 0x000fea0003800000 */
.L_x_83:
        /* <DEDUP_REMOVED lines=10> */
.L_x_86:
[----:B------:R-:W-:Y:S05]  /*3730*/  BSYNC B1 ;  /* 0x0000000000017941 */ /* 0x000fea0003800000 */
.L_x_85:
        /* <DEDUP_REMOVED lines=10> */
.L_x_88:
[----:B------:R-:W-:Y:S05]  /*37e0*/  BSYNC B1 ;  /* 0x0000000000017941 */ /* 0x000fea0003800000 */
.L_x_87:
        /* <DEDUP_REMOVED lines=9> */
.L_x_90:
[----:B------:R-:W-:Y:S05]  /*3880*/  BSYNC B1 ;  /* 0x0000000000017941 */ /* 0x000fea0003800000 */
.L_x_89:
        /* <DEDUP_REMOVED lines=9> */
.L_x_92:
[----:B------:R-:W-:Y:S05]  /*3920*/  BSYNC B1 ;  /* 0x0000000000017941 */ /* 0x000fea0003800000 */
.L_x_91:
        /* <DEDUP_REMOVED lines=10> */
.L_x_94:
[----:B------:R-:W-:Y:S05]  /*39d0*/  BSYNC B1 ;  /* 0x0000000000017941 */ /* 0x000fea0003800000 */
.L_x_93:
        /* <DEDUP_REMOVED lines=10> */
.L_x_96:
[----:B------:R-:W-:Y:S05]  /*3a80*/  BSYNC B1 ;  /* 0x0000000000017941 */ /* 0x000fea0003800000 */
.L_x_95:
        /* <DEDUP_REMOVED lines=9> */
.L_x_98:
[----:B------:R-:W-:Y:S05]  /*3b20*/  BSYNC B1 ;  /* 0x0000000000017941 */ /* 0x000fea0003800000 */
.L_x_97:
        /* <DEDUP_REMOVED lines=9> */
.L_x_100:
[----:B------:R-:W-:Y:S05]  /*3bc0*/  BSYNC B1 ;  /* 0x0000000000017941 */ /* 0x000fea0003800000 */
.L_x_99:
        /* <DEDUP_REMOVED lines=10> */
.L_x_102:
[----:B------:R-:W-:Y:S05]  /*3c70*/  BSYNC B1 ;  /* 0x0000000000017941 */ /* 0x000fea0003800000 */
.L_x_101:
        /* <DEDUP_REMOVED lines=10> */
.L_x_104:
[----:B------:R-:W-:Y:S05]  /*3d20*/  BSYNC B1 ;  /* 0x0000000000017941 */ /* 0x000fea0003800000 */
.L_x_103:
        /* <DEDUP_REMOVED lines=9> */
.L_x_106:
[----:B------:R-:W-:Y:S05]  /*3dc0*/  BSYNC B1 ;  /* 0x0000000000017941 */ /* 0x000fea0003800000 */
.L_x_105:
        /* <DEDUP_REMOVED lines=9> */
.L_x_108:
[----:B------:R-:W-:Y:S05]  /*3e60*/  BSYNC B1 ;  /* 0x0000000000017941 */ /* 0x000fea0003800000 */
.L_x_107:
        /* <DEDUP_REMOVED lines=10> */
.L_x_110:
[----:B------:R-:W-:Y:S05]  /*3f10*/  BSYNC B1 ;  /* 0x0000000000017941 */ /* 0x000fea0003800000 */
.L_x_109:
        /* <DEDUP_REMOVED lines=10> */
.L_x_112:
[----:B------:R-:W-:Y:S05]  /*3fc0*/  BSYNC B1 ;  /* 0x0000000000017941 */ /* 0x000fea0003800000 */
.L_x_111:
        /* <DEDUP_REMOVED lines=9> */
.L_x_114:
[----:B------:R-:W-:Y:S05]  /*4060*/  BSYNC B1 ;  /* 0x0000000000017941 */ /* 0x000fea0003800000 */
.L_x_113:
        /* <DEDUP_REMOVED lines=9> */
.L_x_116:
[----:B------:R-:W-:Y:S05]  /*4100*/  BSYNC B1 ;  /* 0x0000000000017941 */ /* 0x000fea0003800000 */
.L_x_115:
        /* <DEDUP_REMOVED lines=10> */
.L_x_118:
[----:B------:R-:W-:Y:S05]  /*41b0*/  BSYNC B1 ;  /* 0x0000000000017941 */ /* 0x000fea0003800000 */
.L_x_117:
        /* <DEDUP_REMOVED lines=10> */
.L_x_120:
[----:B------:R-:W-:Y:S05]  /*4260*/  BSYNC B1 ;  /* 0x0000000000017941 */ /* 0x000fea0003800000 */
.L_x_119:
        /* <DEDUP_REMOVED lines=9> */
.L_x_122:
[----:B------:R-:W-:Y:S05]  /*4300*/  BSYNC B1 ;  /* 0x0000000000017941 */ /* 0x000fea0003800000 */
.L_x_121:
        /* <DEDUP_REMOVED lines=9> */
.L_x_124:
[----:B------:R-:W-:Y:S05]  /*43a0*/  BSYNC B1 ;  /* 0x0000000000017941 */ /* 0x000fea0003800000 */
.L_x_123:
        /* <DEDUP_REMOVED lines=10> */
.L_x_126:
[----:B------:R-:W-:Y:S05]  /*4450*/  BSYNC B1 ;  /* 0x0000000000017941 */ /* 0x000fea0003800000 */
.L_x_125:
        /* <DEDUP_REMOVED lines=10> */
.L_x_128:
[----:B------:R-:W-:Y:S05]  /*4500*/  BSYNC B1 ;  /* 0x0000000000017941 */ /* 0x000fea0003800000 */
.L_x_127:
        /* <DEDUP_REMOVED lines=9> */
.L_x_130:
[----:B------:R-:W-:Y:S05]  /*45a0*/  BSYNC B1 ;  /* 0x0000000000017941 */ /* 0x000fea0003800000 */
.L_x_129:
        /* <DEDUP_REMOVED lines=9> */
.L_x_132:
[----:B------:R-:W-:Y:S05]  /*4640*/  BSYNC B1 ;  /* 0x0000000000017941 */ /* 0x000fea0003800000 */
.L_x_131:
        /* <DEDUP_REMOVED lines=10> */
.L_x_134:
[----:B------:R-:W-:Y:S05]  /*46f0*/  BSYNC B1 ;  /* 0x0000000000017941 */ /* 0x000fea0003800000 */
.L_x_133:
        /* <DEDUP_REMOVED lines=10> */
.L_x_136:
[----:B------:R-:W-:Y:S05]  /*47a0*/  BSYNC B1 ;  /* 0x0000000000017941 */ /* 0x000fea0003800000 */
.L_x_135:
        /* <DEDUP_REMOVED lines=9> */
.L_x_138:
[----:B------:R-:W-:Y:S05]  /*4840*/  BSYNC B1 ;  /* 0x0000000000017941 */ /* 0x000fea0003800000 */
.L_x_137:
        /* <DEDUP_REMOVED lines=9> */
.L_x_140:
[----:B------:R-:W-:Y:S05]  /*48e0*/  BSYNC B1 ;  /* 0x0000000000017941 */ /* 0x000fea0003800000 */
.L_x_139:
        /* <DEDUP_REMOVED lines=10> */
.L_x_142:
[----:B------:R-:W-:Y:S05]  /*4990*/  BSYNC B1 ;  /* 0x0000000000017941 */ /* 0x000fea0003800000 */
.L_x_141:
        /* <DEDUP_REMOVED lines=10> */
.L_x_144:
[----:B------:R-:W-:Y:S05]  /*4a40*/  BSYNC B1 ;  /* 0x0000000000017941 */ /* 0x000fea0003800000 */
.L_x_143:
        /* <DEDUP_REMOVED lines=9> */
.L_x_146:
[----:B------:R-:W-:Y:S05]  /*4ae0*/  BSYNC B1 ;  /* 0x0000000000017941 */ /* 0x000fea0003800000 */
.L_x_145:
        /* <DEDUP_REMOVED lines=9> */
.L_x_148:
[----:B------:R-:W-:Y:S05]  /*4b80*/  BSYNC B1 ;  /* 0x0000000000017941 */ /* 0x000fea0003800000 */
.L_x_147:
        /* <DEDUP_REMOVED lines=10> */
.L_x_150:
[----:B------:R-:W-:Y:S05]  /*4c30*/  BSYNC B1 ;  /* 0x0000000000017941 */ /* 0x000fea0003800000 */
.L_x_149:
        /* <DEDUP_REMOVED lines=10> */
.L_x_152:
[----:B------:R-:W-:Y:S05]  /*4ce0*/  BSYNC B1 ;  /* 0x0000000000017941 */ /* 0x000fea0003800000 */
.L_x_151:
[----:B0---45:R-:W-:Y:S01]  /*4cf0*/  IMAD.U32 R2, R21, 0x10000, RZ ;  /* 0x0001000015027824 */ /* 0x031fe200078e00ff */
        /* <DEDUP_REMOVED lines=8> */
.L_x_154:
[----:B------:R-:W-:Y:S05]  /*4d80*/  BSYNC B1 ;  /* 0x0000000000017941 */ /* 0x000fea0003800000 */
.L_x_153:
[----:B0----5:R-:W-:Y:S01]  /*4d90*/  IMAD.U32 R2, R21, 0x10000, RZ ;  /* 0x0001000015027824 */ /* 0x021fe200078e00ff */
[----:B------:R-:W-:Y:S01]  /*4da0*/  ISETP.GT.AND P1, PT, R0, 0x8, P1 ;  /* 0x000000080000780c */ /* 0x000fe20000f24270 */
[----:B------:R-:W-:Y:S02]  /*4db0*/  BSSY B1, `(.L_x_155) ;  /* 0x000000a000017945 */ /* 0x000fe40003800000 */
[----:B------:R-:W-:Y:S01]  /*4dc0*/  FMUL R3, R2, R23 ;  /* 0x0000001702037220 */ /* 0x000fe20000400000 */
[----:B------:R-:W-:-:S03]  /*4dd0*/  @P0 IMAD.MOV.U32 R2, RZ, RZ, R8 ;  /* 0x000000ffff020224 */ /* 0x000fc600078e0008 */
[----:B------:R-:W-:-:S05]  /*4de0*/  FFMA R3, R86, R22, R3 ;  /* 0x0000001656037223 */ /* 0x000fca0000000003 */
[----:B------:R-:W-:-:S04]  /*4df0*/  F2FP.BF16.F32.PACK_AB R3, RZ, R3 ;  /* 0x00000003ff03723e */ /* 0x000fc800000010ff */
[----:B------:R-:W-:Y:S01]  /*4e00*/  PRMT R6, R3, 0x7610, R6 ;  /* 0x0000761003067816 */ /* 0x000fe20000000006 */
[----:B------:R-:W-:-:S05]  /*4e10*/  @P0 IMAD.MOV.U32 R3, RZ, RZ, R9 ;  /* 0x000000ffff030224 */ /* 0x000fca00078e0009 */
[----:B------:R0:W-:Y:S01]  /*4e20*/  @P0 STG.E.U16 desc[UR54][R2.64+0xf0], R6 ;  /* 0x0000f00602000986 */ /* 0x0001e2000c101536 */
[----:B------:R-:W-:Y:S05]  /*4e30*/  @!P1 BRA `(.L_x_156) ;  /* 0x0000000000049947 */ /* 0x000fea0003800000 */
[----:B------:R0:W5:Y:S02]  /*4e40*/  LDG.E.LTC128B.U16 R21, desc[UR54][R4.64+0xf2] ;  /* 0x0000f23604157981 */ /* 0x000164000c1e1520 */
.L_x_156:
[----:B------:R-:W-:Y:S05]  /*4e50*/  BSYNC B1 ;  /* 0x0000000000017941 */ /* 0x000fea0003800000 */
.L_x_155:
[----:B------:R-:W-:Y:S05]  /*4e60*/  @!P1 BRA `(.L_x_157) ;  /* 0x0000001000b09947 */ /* 0x000fea0003800000 */
[----:B-----5:R-:W-:-:S04]  /*4e70*/  IMAD.U32 R0, R21, 0x10000, RZ ;  /* 0x0001000015007824 */ /* 0x020fc800078e00ff */
[----:B------:R-:W-:-:S04]  /*4e80*/  FMUL R0, R0, R23 ;  /* 0x0000001700007220 */ /* 0x000fc80000400000 */
[----:B------:R-:W-:-:S05]  /*4e90*/  FFMA R0, R87, R22, R0 ;  /* 0x0000001657007223 */ /* 0x000fca0000000000 */
[----:B------:R-:W-:-:S05]  /*4ea0*/  F2FP.BF16.F32.PACK_AB R0, RZ, R0 ;  /* 0x00000000ff00723e */ /* 0x000fca00000010ff */
[----:B------:R0:W-:Y:S01]  /*4eb0*/  STG.E.U16 desc[UR54][R8.64+0xf2], R0 ;  /* 0x0000f20008007986 */ /* 0x0001e2000c101536 */
[----:B------:R-:W-:Y:S05]  /*4ec0*/  BRA `(.L_x_157) ;  /* 0x0000001000987947 */ /* 0x000fea0003800000 */
.L_x_32:
[----:B------:R-:W-:Y:S01]  /*4ed0*/  ISETP.GT.AND P3, PT, R18, 0x1, PT ;  /* 0x000000011200780c */ /* 0x000fe20003f64270 */
[----:B------:R-:W-:Y:S01]  /*4ee0*/  ULDC.64 UR4, c[0x0][0x5c0] ;  /* 0x0001700000047ab9 */ /* 0x000fe20000000a00 */
[-C--:B------:R-:W-:Y:S01]  /*4ef0*/  FMUL R24, R24, R22.reuse ;  /* 0x0000001618187220 */ /* 0x080fe20000400000 */
[-C--:B------:R-:W-:Y:S01]  /*4f00*/  FMUL R25, R25, R22.reuse ;  /* 0x0000001619197220 */ /* 0x080fe20000400000 */
[----:B------:R-:W-:Y:S01]  /*4f10*/  ISETP.GT.AND P1, PT, R0, RZ, P3 ;  /* 0x000000ff0000720c */ /* 0x000fe20001f24270 */
[-C--:B------:R-:W-:Y:S01]  /*4f20*/  FMUL R26, R26, R22.reuse ;  /* 0x000000161a1a7220 */ /* 0x080fe20000400000 */
[----:B------:R-:W-:Y:S01]  /*4f30*/  LEA R2, P4, R20, UR4, 0x1 ;  /* 0x0000000414027c11 */ /* 0x000fe2000f8808ff */
[----:B------:R-:W-:Y:S01]  /*4f40*/  FMUL R27, R27, R22 ;  /* 0x000000161b1b7220 */ /* 0x000fe20000400000 */
[----:B------:R-:W-:Y:S01]  /*4f50*/  F2FP.BF16.F32.PACK_AB R24, RZ, R24 ;  /* 0x00000018ff18723e */ /* 0x000fe200000010ff */
[-C--:B------:R-:W-:Y:S01]  /*4f60*/  FMUL R28, R28, R22.reuse ;  /* 0x000000161c1c7220 */ /* 0x080fe20000400000 */
[----:B------:R-:W-:Y:S01]  /*4f70*/  LEA.HI.X R3, R20, UR5, R7, 0x1, P4 ;  /* 0x0000000514037c11 */ /* 0x000fe2000a0f0c07 */
[-C--:B------:R-:W-:Y:S01]  /*4f80*/  FMUL R29, R29, R22.reuse ;  /* 0x000000161d1d7220 */ /* 0x080fe20000400000 */
[----:B------:R-:W-:Y:S01]  /*4f90*/  F2FP.BF16.F32.PACK_AB R25, RZ, R25 ;  /* 0x00000019ff19723e */ /* 0x000fe200000010ff */
[-C--:B------:R-:W-:Y:S01]  /*4fa0*/  FMUL R30, R30, R22.reuse ;  /* 0x000000161e1e7220 */ /* 0x080fe20000400000 */
[----:B------:R-:W-:Y:S01]  /*4fb0*/  SHF.L.U64.HI R5, R93, 0x1, R92 ;  /* 0x000000015d057819 */ /* 0x000fe2000001025c */
[----:B------:R-:W-:Y:S01]  /*4fc0*/  @P2 STG.E.U16 desc[UR54][R2.64], R24 ;  /* 0x0000001802002986 */ /* 0x000fe2000c101536 */
[----:B------:R-:W-:Y:S01]  /*4fd0*/  ISETP.GT.AND P2, PT, R0, 0x8, P0 ;  /* 0x000000080000780c */ /* 0x000fe20000744270 */
[----:B------:R-:W-:Y:S01]  /*4fe0*/  FMUL R31, R31, R22 ;  /* 0x000000161f1f7220 */ /* 0x000fe20000400000 */
[----:B------:R-:W-:Y:S01]  /*4ff0*/  LEA R4, P5, R93, R2, 0x1 ;  /* 0x000000025d047211 */ /* 0x000fe200078a08ff */
[----:B------:R-:W-:Y:S01]  /*5000*/  @P1 STG.E.U16 desc[UR54][R2.64+0x2], R25 ;  /* 0x0000021902001986 */ /* 0x000fe2000c101536 */
[----:B------:R-:W-:Y:S01]  /*5010*/  ISETP.GT.AND P1, PT, R18, 0x8, PT ;  /* 0x000000081200780c */ /* 0x000fe20003f24270 */
[-C--:B------:R-:W-:Y:S01]  /*5020*/  FMUL R32, R32, R22.reuse ;  /* 0x0000001620207220 */ /* 0x080fe20000400000 */
[----:B------:R-:W-:Y:S01]  /*5030*/  ISETP.GT.AND P3, PT, R0, 0x8, P3 ;  /* 0x000000080000780c */ /* 0x000fe20001f64270 */
[----:B------:R-:W-:Y:S01]  /*5040*/  IMAD.X R5, R5, 0x1, R3, P5 ;  /* 0x0000000105057824 */ /* 0x000fe200028e0603 */
[----:B------:R-:W-:Y:S01]  /*5050*/  ISETP.GT.AND P0, PT, R18, 0x9, PT ;  /* 0x000000091200780c */ /* 0x000fe20003f04270 */
[-C--:B------:R-:W-:Y:S01]  /*5060*/  FMUL R33, R33, R22.reuse ;  /* 0x0000001621217220 */ /* 0x080fe20000400000 */
[----:B------:R-:W-:Y:S01]  /*5070*/  ISETP.GT.AND P4, PT, R0, RZ, P1 ;  /* 0x000000ff0000720c */ /* 0x000fe20000f84270 */
[-C--:B------:R-:W-:Y:S01]  /*5080*/  FMUL R34, R34, R22.reuse ;  /* 0x0000001622227220 */ /* 0x080fe20000400000 */
[----:B------:R-:W-:Y:S01]  /*5090*/  ISETP.GT.AND P5, PT, R0, RZ, P0 ;  /* 0x000000ff0000720c */ /* 0x000fe200007a4270 */
[----:B------:R-:W-:Y:S01]  /*50a0*/  FMUL R35, R35, R22 ;  /* 0x0000001623237220 */ /* 0x000fe20000400000 */
[----:B------:R-:W-:Y:S01]  /*50b0*/  F2FP.BF16.F32.PACK_AB R26, RZ, R26 ;  /* 0x0000001aff1a723e */ /* 0x000fe200000010ff */
[-C--:B------:R-:W-:Y:S01]  /*50c0*/  FMUL R36, R36, R22.reuse ;  /* 0x0000001624247220 */ /* 0x080fe20000400000 */
[----:B------:R-:W-:Y:S01]  /*50d0*/  F2FP.BF16.F32.PACK_AB R27, RZ, R27 ;  /* 0x0000001bff1b723e */ /* 0x000fe200000010ff */
[----:B------:R-:W-:Y:S01]  /*50e0*/  FMUL R37, R37, R22 ;  /* 0x0000001625257220 */ /* 0x000fe20000400000 */
[----:B------:R-:W-:Y:S01]  /*50f0*/  F2FP.BF16.F32.PACK_AB R28, RZ, R28 ;  /* 0x0000001cff1c723e */ /* 0x000fe200000010ff */
[----:B------:R-:W-:Y:S01]  /*5100*/  @P2 STG.E.U16 desc[UR54][R4.64], R26 ;  /* 0x0000001a04002986 */ /* 0x000fe2000c101536 */
[----:B------:R-:W-:Y:S01]  /*5110*/  ISETP.GT.AND P1, PT, R0, 0x8, P1 ;  /* 0x000000080000780c */ /* 0x000fe20000f24270 */
[-C--:B------:R-:W-:Y:S01]  /*5120*/  FMUL R38, R38, R22.reuse ;  /* 0x0000001626267220 */ /* 0x080fe20000400000 */
[----:B------:R-:W-:Y:S01]  /*5130*/  F2FP.BF16.F32.PACK_AB R29, RZ, R29 ;  /* 0x0000001dff1d723e */ /* 0x000fe200000010ff */
[----:B------:R-:W-:Y:S01]  /*5140*/  @P3 STG.E.U16 desc[UR54][R4.64+0x2], R27 ;  /* 0x0000021b04003986 */ /* 0x000fe2000c101536 */
[----:B------:R-:W-:Y:S01]  /*5150*/  ISETP.GT.AND P3, PT, R18, 0x10, PT ;  /* 0x000000101200780c */ /* 0x000fe20003f64270 */
[-C--:B------:R-:W-:Y:S01]  /*5160*/  FMUL R39, R39, R22.reuse ;  /* 0x0000001627277220 */ /* 0x080fe20000400000 */
[----:B------:R-:W-:Y:S01]  /*5170*/  ISETP.GT.AND P2, PT, R0, 0x8, P0 ;  /* 0x000000080000780c */ /* 0x000fe20000744270 */
[----:B------:R-:W-:Y:S01]  /*5180*/  @P4 STG.E.U16 desc[UR54][R2.64+0x10], R28 ;  /* 0x0000101c02004986 */ /* 0x000fe2000c101536 */
[----:B------:R-:W-:Y:S01]  /*5190*/  ISETP.GT.AND P0, PT, R18, 0x11, PT ;  /* 0x000000111200780c */ /* 0x000fe20003f04270 */
[-C--:B------:R-:W-:Y:S01]  /*51a0*/  FMUL R40, R40, R22.reuse ;  /* 0x0000001628287220 */ /* 0x080fe20000400000 */
[C---:B------:R-:W-:Y:S01]  /*51b0*/  ISETP.GT.AND P4, PT, R0.reuse, RZ, P3 ;  /* 0x000000ff0000720c */ /* 0x040fe20001f84270 */
[----:B------:R-:W-:Y:S01]  /*51c0*/  @P5 STG.E.U16 desc[UR54][R2.64+0x12], R29 ;  /* 0x0000121d02005986 */ /* 0x000fe2000c101536 */
        /* <DEDUP_REMOVED lines=153> */
[----:B------:R-:W-:Y:S01]  /*5b60*/  FMUL R87, R87, R22 ;  /* 0x0000001657577220 */ /* 0x000fe20000400000 */
[----:B------:R-:W-:Y:S01]  /*5b70*/  ISETP.GT.AND P2, PT, R0, 0x8, P0 ;  /* 0x000000080000780c */ /* 0x000fe20000744270 */
[----:B------:R-:W-:Y:S01]  /*5b80*/  @P4 STG.E.U16 desc[UR54][R2.64+0x90], R60 ;  /* 0x0000903c02004986 */ /* 0x000fe2000c101536 */
[----:B------:R-:W-:-:S02]  /*5b90*/  ISETP.GT.AND P0, PT, R18, 0x51, PT ;  /* 0x000000511200780c */ /* 0x000fc40003f04270 */
[C---:B------:R-:W-:Y:S01]  /*5ba0*/  ISETP.GT.AND P4, PT, R0.reuse, RZ, P3 ;  /* 0x000000ff0000720c */ /* 0x040fe20001f84270 */
[----:B------:R-:W-:Y:S01]  /*5bb0*/  @P5 STG.E.U16 desc[UR54][R2.64+0x92], R61 ;  /* 0x0000923d02005986 */ /* 0x000fe2000c101536 */
[C---:B------:R-:W-:Y:S02]  /*5bc0*/  ISETP.GT.AND P5, PT, R0.reuse, RZ, P0 ;  /* 0x000000ff0000720c */ /* 0x040fe400007a4270 */
[----:B------:R-:W-:Y:S02]  /*5bd0*/  F2FP.BF16.F32.PACK_AB R62, RZ, R62 ;  /* 0x0000003eff3e723e */ /* 0x000fe400000010ff */
[----:B------:R-:W-:Y:S02]  /*5be0*/  F2FP.BF16.F32.PACK_AB R63, RZ, R63 ;  /* 0x0000003fff3f723e */ /* 0x000fe400000010ff */
[----:B------:R-:W-:Y:S01]  /*5bf0*/  F2FP.BF16.F32.PACK_AB R64, RZ, R64 ;  /* 0x00000040ff40723e */ /* 0x000fe200000010ff */
[----:B------:R-:W-:Y:S01]  /*5c00*/  @P1 STG.E.U16 desc[UR54][R4.64+0x90], R62 ;  /* 0x0000903e04001986 */ /* 0x000fe2000c101536 */
[----:B------:R-:W-:-:S02]  /*5c10*/  ISETP.GT.AND P1, PT, R0, 0x8, P3 ;  /* 0x000000080000780c */ /* 0x000fc40001f24270 */
[----:B------:R-:W-:Y:S01]  /*5c20*/  F2FP.BF16.F32.PACK_AB R65, RZ, R65 ;  /* 0x00000041ff41723e */ /* 0x000fe200000010ff */
[----:B------:R-:W-:Y:S01]  /*5c30*/  @P2 STG.E.U16 desc[UR54][R4.64+0x92], R63 ;  /* 0x0000923f04002986 */ /* 0x000fe2000c101536 */
[----:B------:R-:W-:Y:S02]  /*5c40*/  ISETP.GT.AND P2, PT, R18, 0x58, PT ;  /* 0x000000581200780c */ /* 0x000fe40003f44270 */
[----:B------:R-:W-:Y:S01]  /*5c50*/  ISETP.GT.AND P0, PT, R0, 0x8, P0 ;  /* 0x000000080000780c */ /* 0x000fe20000704270 */
[----:B------:R-:W-:Y:S01]  /*5c60*/  @P4 STG.E.U16 desc[UR54][R2.64+0xa0], R64 ;  /* 0x0000a04002004986 */ /* 0x000fe2000c101536 */
[----:B------:R-:W-:Y:S02]  /*5c70*/  ISETP.GT.AND P3, PT, R18, 0x59, PT ;  /* 0x000000591200780c */ /* 0x000fe40003f64270 */
[C---:B------:R-:W-:Y:S01]  /*5c80*/  ISETP.GT.AND P4, PT, R0.reuse, RZ, P2 ;  /* 0x000000ff0000720c */ /* 0x040fe20001784270 */
[----:B------:R-:W-:Y:S01]  /*5c90*/  @P5 STG.E.U16 desc[UR54][R2.64+0xa2], R65 ;  /* 0x0000a24102005986 */ /* 0x000fe2000c101536 */
[----:B------:R-:W-:-:S02]  /*5ca0*/  ISETP.GT.AND P5, PT, R0, RZ, P3 ;  /* 0x000000ff0000720c */ /* 0x000fc40001fa4270 */
[----:B------:R-:W-:Y:S02]  /*5cb0*/  F2FP.BF16.F32.PACK_AB R66, RZ, R66 ;  /* 0x00000042ff42723e */ /* 0x000fe400000010ff */
[----:B------:R-:W-:Y:S02]  /*5cc0*/  F2FP.BF16.F32.PACK_AB R67, RZ, R67 ;  /* 0x00000043ff43723e */ /* 0x000fe400000010ff */
[----:B------:R-:W-:Y:S01]  /*5cd0*/  F2FP.BF16.F32.PACK_AB R68, RZ, R68 ;  /* 0x00000044ff44723e */ /* 0x000fe200000010ff */
[----:B------:R-:W-:Y:S01]  /*5ce0*/  @P1 STG.E.U16 desc[UR54][R4.64+0xa0], R66 ;  /* 0x0000a04204001986 */ /* 0x000fe2000c101536 */
[C---:B------:R-:W-:Y:S02]  /*5cf0*/  ISETP.GT.AND P1, PT, R0.reuse, 0x8, P2 ;  /* 0x000000080000780c */ /* 0x040fe40001724270 */
[----:B------:R-:W-:Y:S01]  /*5d00*/  F2FP.BF16.F32.PACK_AB R69, RZ, R69 ;  /* 0x00000045ff45723e */ /* 0x000fe200000010ff */
[----:B------:R-:W-:Y:S01]  /*5d10*/  @P0 STG.E.U16 desc[UR54][R4.64+0xa2], R67 ;  /* 0x0000a24304000986 */ /* 0x000fe2000c101536 */
[----:B------:R-:W-:-:S02]  /*5d20*/  ISETP.GT.AND P2, PT, R0, 0x8, P3 ;  /* 0x000000080000780c */ /* 0x000fc40001f44270 */
[C---:B------:R-:W-:Y:S01]  /*5d30*/  ISETP.GT.AND P3, PT, R18.reuse, 0x60, PT ;  /* 0x000000601200780c */ /* 0x040fe20003f64270 */
[----:B------:R-:W-:Y:S01]  /*5d40*/  @P4 STG.E.U16 desc[UR54][R2.64+0xb0], R68 ;  /* 0x0000b04402004986 */ /* 0x000fe2000c101536 */
[----:B------:R-:W-:Y:S02]  /*5d50*/  ISETP.GT.AND P0, PT, R18, 0x61, PT ;  /* 0x000000611200780c */ /* 0x000fe40003f04270 */
[C---:B------:R-:W-:Y:S01]  /*5d60*/  ISETP.GT.AND P4, PT, R0.reuse, RZ, P3 ;  /* 0x000000ff0000720c */ /* 0x040fe20001f84270 */
[----:B------:R-:W-:Y:S01]  /*5d70*/  @P5 STG.E.U16 desc[UR54][R2.64+0xb2], R69 ;  /* 0x0000b24502005986 */ /* 0x000fe2000c101536 */
[----:B------:R-:W-:Y:S02]  /*5d80*/  ISETP.GT.AND P5, PT, R0, RZ, P0 ;  /* 0x000000ff0000720c */ /* 0x000fe400007a4270 */
[----:B------:R-:W-:Y:S02]  /*5d90*/  F2FP.BF16.F32.PACK_AB R70, RZ, R70 ;  /* 0x00000046ff46723e */ /* 0x000fe400000010ff */
[----:B------:R-:W-:-:S02]  /*5da0*/  F2FP.BF16.F32.PACK_AB R71, RZ, R71 ;  /* 0x00000047ff47723e */ /* 0x000fc400000010ff */
[----:B------:R-:W-:Y:S01]  /*5db0*/  F2FP.BF16.F32.PACK_AB R72, RZ, R72 ;  /* 0x00000048ff48723e */ /* 0x000fe200000010ff */
[----:B------:R-:W-:Y:S01]  /*5dc0*/  @P1 STG.E.U16 desc[UR54][R4.64+0xb0], R70 ;  /* 0x0000b04604001986 */ /* 0x000fe2000c101536 */
[----:B------:R-:W-:Y:S02]  /*5dd0*/  F2FP.BF16.F32.PACK_AB R73, RZ, R73 ;  /* 0x00000049ff49723e */ /* 0x000fe400000010ff */
[C---:B------:R-:W-:Y:S01]  /*5de0*/  ISETP.GT.AND P1, PT, R0.reuse, 0x8, P3 ;  /* 0x000000080000780c */ /* 0x040fe20001f24270 */
[----:B------:R-:W-:Y:S01]  /*5df0*/  @P2 STG.E.U16 desc[UR54][R4.64+0xb2], R71 ;  /* 0x0000b24704002986 */ /* 0x000fe2000c101536 */
[----:B------:R-:W-:Y:S02]  /*5e00*/  ISETP.GT.AND P0, PT, R0, 0x8, P0 ;  /* 0x000000080000780c */ /* 0x000fe40000704270 */
[----:B------:R-:W-:Y:S01]  /*5e10*/  F2FP.BF16.F32.PACK_AB R74, RZ, R74 ;  /* 0x0000004aff4a723e */ /* 0x000fe200000010ff */
[----:B------:R-:W-:Y:S01]  /*5e20*/  @P4 STG.E.U16 desc[UR54][R2.64+0xc0], R72 ;  /* 0x0000c04802004986 */ /* 0x000fe2000c101536 */
[----:B------:R-:W-:-:S02]  /*5e30*/  ISETP.GT.AND P4, PT, R18, 0x68, PT ;  /* 0x000000681200780c */ /* 0x000fc40003f84270 */
[----:B------:R-:W-:Y:S01]  /*5e40*/  F2FP.BF16.F32.PACK_AB R75, RZ, R75 ;  /* 0x0000004bff4b723e */ /* 0x000fe200000010ff */
[----:B------:R-:W-:Y:S01]  /*5e50*/  @P5 STG.E.U16 desc[UR54][R2.64+0xc2], R73 ;  /* 0x0000c24902005986 */ /* 0x000fe2000c101536 */
[----:B------:R-:W-:Y:S02]  /*5e60*/  ISETP.GT.AND P5, PT, R18, 0x69, PT ;  /* 0x000000691200780c */ /* 0x000fe40003fa4270 */
[C---:B------:R-:W-:Y:S01]  /*5e70*/  ISETP.GT.AND P2, PT, R0.reuse, RZ, P4 ;  /* 0x000000ff0000720c */ /* 0x040fe20002744270 */
[----:B------:R-:W-:Y:S01]  /*5e80*/  @P1 STG.E.U16 desc[UR54][R4.64+0xc0], R74 ;  /* 0x0000c04a04001986 */ /* 0x000fe2000c101536 */
[----:B------:R-:W-:Y:S02]  /*5e90*/  ISETP.GT.AND P6, PT, R0, RZ, P5 ;  /* 0x000000ff0000720c */ /* 0x000fe40002fc4270 */
[----:B------:R-:W-:Y:S01]  /*5ea0*/  F2FP.BF16.F32.PACK_AB R76, RZ, R76 ;  /* 0x0000004cff4c723e */ /* 0x000fe200000010ff */
[----:B------:R-:W-:Y:S01]  /*5eb0*/  @P0 STG.E.U16 desc[UR54][R4.64+0xc2], R75 ;  /* 0x0000c24b04000986 */ /* 0x000fe2000c101536 */
[----:B------:R-:W-:-:S02]  /*5ec0*/  F2FP.BF16.F32.PACK_AB R77, RZ, R77 ;  /* 0x0000004dff4d723e */ /* 0x000fc400000010ff */
[----:B------:R-:W-:Y:S02]  /*5ed0*/  ISETP.GT.AND P3, PT, R18, 0x70, PT ;  /* 0x000000701200780c */ /* 0x000fe40003f64270 */
[----:B------:R-:W-:Y:S02]  /*5ee0*/  ISETP.GT.AND P4, PT, R0, 0x8, P4 ;  /* 0x000000080000780c */ /* 0x000fe40002784270 */
[----:B------:R-:W-:Y:S01]  /*5ef0*/  F2FP.BF16.F32.PACK_AB R78, RZ, R78 ;  /* 0x0000004eff4e723e */ /* 0x000fe200000010ff */
[----:B------:R-:W-:Y:S01]  /*5f00*/  @P2 STG.E.U16 desc[UR54][R2.64+0xd0], R76 ;  /* 0x0000d04c02002986 */ /* 0x000fe2000c101536 */
[----:B------:R-:W-:Y:S02]  /*5f10*/  ISETP.GT.AND P2, PT, R18, 0x71, PT ;  /* 0x000000711200780c */ /* 0x000fe40003f44270 */
[----:B------:R-:W-:Y:S01]  /*5f20*/  F2FP.BF16.F32.PACK_AB R79, RZ, R79 ;  /* 0x0000004fff4f723e */ /* 0x000fe200000010ff */
[----:B------:R-:W-:Y:S01]  /*5f30*/  @P6 STG.E.U16 desc[UR54][R2.64+0xd2], R77 ;  /* 0x0000d24d02006986 */ /* 0x000fe2000c101536 */
[----:B------:R-:W-:-:S02]  /*5f40*/  ISETP.GT.AND P6, PT, R0, 0x8, P5 ;  /* 0x000000080000780c */ /* 0x000fc40002fc4270 */
[----:B------:R-:W-:Y:S02]  /*5f50*/  ISETP.GT.AND P5, PT, R0, RZ, P3 ;  /* 0x000000ff0000720c */ /* 0x000fe40001fa4270 */
[----:B------:R-:W-:Y:S01]  /*5f60*/  F2FP.BF16.F32.PACK_AB R80, RZ, R80 ;  /* 0x00000050ff50723e */ /* 0x000fe200000010ff */
[----:B------:R-:W-:Y:S01]  /*5f70*/  @P4 STG.E.U16 desc[UR54][R4.64+0xd0], R78 ;  /* 0x0000d04e04004986 */ /* 0x000fe2000c101536 */
[C---:B------:R-:W-:Y:S02]  /*5f80*/  ISETP.GT.AND P1, PT, R18.reuse, 0x78, PT ;  /* 0x000000781200780c */ /* 0x040fe40003f24270 */
[----:B------:R-:W-:Y:S02]  /*5f90*/  ISETP.GT.AND P0, PT, R18, 0x79, PT ;  /* 0x000000791200780c */ /* 0x000fe40003f04270 */
[C---:B------:R-:W-:Y:S02]  /*5fa0*/  ISETP.GT.AND P4, PT, R0.reuse, RZ, P2 ;  /* 0x000000ff0000720c */ /* 0x040fe40001784270 */
[C---:B------:R-:W-:Y:S01]  /*5fb0*/  ISETP.GT.AND P3, PT, R0.reuse, 0x8, P3 ;  /* 0x000000080000780c */ /* 0x040fe20001f64270 */
[----:B------:R-:W-:Y:S01]  /*5fc0*/  @P6 STG.E.U16 desc[UR54][R4.64+0xd2], R79 ;  /* 0x0000d24f04006986 */ /* 0x000fe2000c101536 */
[----:B------:R-:W-:-:S02]  /*5fd0*/  ISETP.GT.AND P2, PT, R0, 0x8, P2 ;  /* 0x000000080000780c */ /* 0x000fc40001744270 */
[C---:B------:R-:W-:Y:S01]  /*5fe0*/  ISETP.GT.AND P6, PT, R0.reuse, RZ, P0 ;  /* 0x000000ff0000720c */ /* 0x040fe200007c4270 */
[----:B------:R-:W-:Y:S01]  /*5ff0*/  @P5 STG.E.U16 desc[UR54][R2.64+0xe0], R80 ;  /* 0x0000e05002005986 */ /* 0x000fe2000c101536 */
[C---:B------:R-:W-:Y:S02]  /*6000*/  ISETP.GT.AND P5, PT, R0.reuse, RZ, P1 ;  /* 0x000000ff0000720c */ /* 0x040fe40000fa4270 */
[C---:B------:R-:W-:Y:S02]  /*6010*/  ISETP.GT.AND P1, PT, R0.reuse, 0x8, P1 ;  /* 0x000000080000780c */ /* 0x040fe40000f24270 */
[----:B------:R-:W-:Y:S02]  /*6020*/  F2FP.BF16.F32.PACK_AB R81, RZ, R81 ;  /* 0x00000051ff51723e */ /* 0x000fe400000010ff */
[----:B------:R-:W-:Y:S02]  /*6030*/  F2FP.BF16.F32.PACK_AB R82, RZ, R82 ;  /* 0x00000052ff52723e */ /* 0x000fe400000010ff */
[----:B------:R-:W-:Y:S01]  /*6040*/  F2FP.BF16.F32.PACK_AB R83, RZ, R83 ;  /* 0x00000053ff53723e */ /* 0x000fe200000010ff */
[----:B------:R-:W-:Y:S01]  /*6050*/  @P4 STG.E.U16 desc[UR54][R2.64+0xe2], R81 ;  /* 0x0000e25102004986 */ /* 0x000fe2000c101536 */
[----:B------:R-:W-:-:S02]  /*6060*/  ISETP.GT.AND P0, PT, R0, 0x8, P0 ;  /* 0x000000080000780c */ /* 0x000fc40000704270 */
[----:B------:R-:W-:Y:S01]  /*6070*/  F2FP.BF16.F32.PACK_AB R84, RZ, R84 ;  /* 0x00000054ff54723e */ /* 0x000fe200000010ff */
[----:B------:R-:W-:Y:S01]  /*6080*/  @P3 STG.E.U16 desc[UR54][R4.64+0xe0], R82 ;  /* 0x0000e05204003986 */ /* 0x000fe2000c101536 */
[----:B------:R-:W-:Y:S02]  /*6090*/  F2FP.BF16.F32.PACK_AB R85, RZ, R85 ;  /* 0x00000055ff55723e */ /* 0x000fe400000010ff */
[----:B------:R-:W-:Y:S01]  /*60a0*/  F2FP.BF16.F32.PACK_AB R86, RZ, R86 ;  /* 0x00000056ff56723e */ /* 0x000fe200000010ff */
[----:B------:R-:W-:Y:S01]  /*60b0*/  @P2 STG.E.U16 desc[UR54][R4.64+0xe2], R83 ;  /* 0x0000e25304002986 */ /* 0x000fe2000c101536 */
[----:B------:R-:W-:-:S03]  /*60c0*/  F2FP.BF16.F32.PACK_AB R87, RZ, R87 ;  /* 0x00000057ff57723e */ /* 0x000fc600000010ff */
[----:B------:R-:W-:Y:S04]  /*60d0*/  @P5 STG.E.U16 desc[UR54][R2.64+0xf0], R84 ;  /* 0x0000f05402005986 */ /* 0x000fe8000c101536 */
[----:B------:R0:W-:Y:S02]  /*60e0*/  @P6 STG.E.U16 desc[UR54][R2.64+0xf2], R85 ;  /* 0x0000f25502006986 */ /* 0x0001e4000c101536 */
[----:B0-----:R-:W-:Y:S02]  /*60f0*/  @P1 IMAD.MOV.U32 R2, RZ, RZ, R4 ;  /* 0x000000ffff021224 */ /* 0x001fe400078e0004 */
[----:B------:R-:W-:-:S05]  /*6100*/  @P1 IMAD.MOV.U32 R3, RZ, RZ, R5 ;  /* 0x000000ffff031224 */ /* 0x000fca00078e0005 */
[----:B------:R0:W-:Y:S04]  /*6110*/  @P1 STG.E.U16 desc[UR54][R2.64+0xf0], R86 ;  /* 0x0000f05602001986 */ /* 0x0001e8000c101536 */
[----:B------:R0:W-:Y:S02]  /*6120*/  @P0 STG.E.U16 desc[UR54][R4.64+0xf2], R87 ;  /* 0x0000f25704000986 */ /* 0x0001e4000c101536 */
.L_x_157:
[----:B------:R-:W-:Y:S05]  /*6130*/  BSYNC B0 ;  /* 0x0000000000007941 */ /* 0x000fea0003800000 */
.L_x_31:
[----:B0-----:R-:W-:Y:S01]  /*6140*/  IMAD.U32 R2, RZ, RZ, UR52 ;  /* 0x00000034ff027e24 */ /* 0x001fe2000f8e00ff */
[----:B------:R-:W-:Y:S01]  /*6150*/  ULDC.64 UR4, c[0x0][0x650] ;  /* 0x0001940000047ab9 */ /* 0x000fe20000000a00 */
[----:B------:R-:W-:Y:S01]  /*6160*/  IMAD.U32 R3, RZ, RZ, UR53 ;  /* 0x00000035ff037e24 */ /* 0x000fe2000f8e00ff */
[----:B------:R0:W-:Y:S01]  /*6170*/  SYNCS.ARRIVE.TRANS64.A1T0 RZ, [R96+UR50], RZ ;  /* 0x000000ff60ff79a7 */ /* 0x0001e20008100032 */
[----:B------:R-:W-:Y:S01]  /*6180*/  PRMT R0, RZ, 0x7610, R0 ;  /* 0x00007610ff007816 */ /* 0x000fe20000000000 */
[----:B------:R-:W-:Y:S01]  /*6190*/  IMAD.MOV.U32 R18, RZ, RZ, -0x1 ;  /* 0xffffffffff127424 */ /* 0x000fe200078e00ff */
[----:B------:R-:W-:Y:S01]  /*61a0*/  LEA R16, P0, R2, R16, 0x1 ;  /* 0x0000001002107211 */ /* 0x000fe200078008ff */
[----:B------:R-:W-:Y:S02]  /*61b0*/  IMAD.MOV.U32 R2, RZ, RZ, -0x1 ;  /* 0xffffffffff027424 */ /* 0x000fe400078e00ff */
[----:B------:R-:W-:Y:S01]  /*61c0*/  IMAD.MOV.U32 R19, RZ, RZ, -0x1 ;  /* 0xffffffffff137424 */ /* 0x000fe200078e00ff */
[----:B------:R-:W-:-:S02]  /*61d0*/  IADD3.X R17, R17, UR41, RZ, P0, !PT ;  /* 0x0000002911117c10 */ /* 0x000fc400087fe4ff */
[----:B------:R-:W-:-:S04]  /*61e0*/  ISETP.GE.U32.AND P0, PT, R16, UR4, PT ;  /* 0x0000000410007c0c */ /* 0x000fc8000bf06070 */
[----:B------:R-:W-:-:S13]  /*61f0*/  ISETP.GE.U32.AND.EX P0, PT, R17, UR5, PT, P0 ;  /* 0x0000000511007c0c */ /* 0x000fda000bf06100 */
[----:B0-----:R-:W-:Y:S05]  /*6200*/  @P0 BRA `(.L_x_158) ;  /* 0x0000000400700947 */ /* 0x001fea0003800000 */
[----:B------:R-:W0:Y:S01]  /*6210*/  S2UR UR7, SR_CTAID.X ;  /* 0x00000000000779c3 */ /* 0x000e220000002500 */
[----:B------:R-:W-:Y:S01]  /*6220*/  ULDC.64 UR4, c[0x0][0x628] ;  /* 0x00018a0000047ab9 */ /* 0x000fe20000000a00 */
[----:B------:R-:W-:Y:S01]  /*6230*/  ULDC UR6, c[0x0][0x150] ;  /* 0x0000540000067ab9 */ /* 0x000fe20000000800 */
[----:B------:R-:W-:Y:S01]  /*6240*/  ISETP.NE.U32.AND P0, PT, RZ, UR4, PT ;  /* 0x00000004ff007c0c */ /* 0x000fe2000bf05070 */
[----:B------:R-:W-:Y:S01]  /*6250*/  ULDC UR15, c[0x0][0x630] ;  /* 0x00018c00000f7ab9 */ /* 0x000fe20000000800 */
[C---:B------:R-:W-:Y:S02]  /*6260*/  R2UR UR17, R16.reuse ;  /* 0x00000000101172ca */ /* 0x040fe400000e0000 */
[----:B------:R-:W-:Y:S01]  /*6270*/  ISETP.NE.AND.EX P0, PT, RZ, UR5, PT, P0 ;  /* 0x00000005ff007c0c */ /* 0x000fe2000bf05300 */
[----:B------:R-:W1:Y:S01]  /*6280*/  S2UR UR16, SR_CTAID.Y ;  /* 0x00000000001079c3 */ /* 0x000e620000002600 */
[----:B------:R-:W-:Y:S02]  /*6290*/  R2UR UR12, R16 ;  /* 0x00000000100c72ca */ /* 0x000fe400000e0000 */
[----:B------:R-:W-:-:S02]  /*62a0*/  R2UR UR13, R17 ;  /* 0x00000000110d72ca */ /* 0x000fc400000e0000 */
[----:B0-----:R-:W-:-:S05]  /*62b0*/  I2FP.F32.U32 R0, UR7 ;  /* 0x0000000700007c45 */ /* 0x001fca0008201000 */
[----:B------:R-:W-:Y:S01]  /*62c0*/  FMUL R0, R0, UR6 ;  /* 0x0000000600007c20 */ /* 0x000fe20008400000 */
[----:B------:R-:W-:Y:S01]  /*62d0*/  ULDC UR6, c[0x0][0x154] ;  /* 0x0000550000067ab9 */ /* 0x000fe20000000800 */
[----:B-1----:R-:W-:-:S04]  /*62e0*/  I2FP.F32.U32 R2, UR16 ;  /* 0x0000001000027c45 */ /* 0x002fc80008201000 */
[----:B------:R-:W0:Y:S01]  /*62f0*/  F2I.U32.TRUNC.NTZ R0, R0 ;  /* 0x0000000000007305 */ /* 0x000e22000020f000 */
[----:B------:R-:W-:Y:S01]  /*6300*/  FMUL R2, R2, UR6 ;  /* 0x0000000602027c20 */ /* 0x000fe20008400000 */
[----:B------:R-:W-:Y:S06]  /*6310*/  @!P0 BRA `(.L_x_159) ;  /* 0x0000000000308947 */ /* 0x000fec0003800000 */
        /* <DEDUP_REMOVED lines=12> */
.L_x_159:
[----:B------:R-:W-:Y:S01]  /*63e0*/  USHF.R.U64 UR6, UR12, UR15, UR13 ;  /* 0x0000000f0c067299 */ /* 0x000fe2000800120d */
[----:B------:R-:W-:Y:S01]  /*63f0*/  R2UR UR5, R17 ;  /* 0x00000000110572ca */ /* 0x000fe200000e0000 */
[----:B------:R-:W-:Y:S01]  /*6400*/  USHF.R.U32.HI UR4, URZ, UR15, UR13 ;  /* 0x0000000f3f047299 */ /* 0x000fe2000801160d */
[----:B------:R-:W1:Y:S01]  /*6410*/  F2I.U32.TRUNC.NTZ R2, R2 ;  /* 0x0000000200027305 */ /* 0x000e62000020f000 */
[----:B------:R-:W-:Y:S01]  /*6420*/  UIADD3 UR9, UP0, URZ, -UR6, URZ ;  /* 0x800000063f097290 */ /* 0x000fe2000ff1e03f */
[----:B------:R-:W-:Y:S01]  /*6430*/  ULDC.64 UR10, c[0x0][0x620] ;  /* 0x00018800000a7ab9 */ /* 0x000fe20000000a00 */
[----:B------:R-:W-:Y:S02]  /*6440*/  ULDC UR14, c[0x0][0x608] ;  /* 0x00018200000e7ab9 */ /* 0x000fe40000000800 */
[----:B------:R-:W-:Y:S01]  /*6450*/  UIADD3.X UR4, URZ, ~UR4, URZ, UP0, !UPT ;  /* 0x800000043f047290 */ /* 0x000fe200087fe43f */
[----:B------:R-:W-:Y:S01]  /*6460*/  ULDC UR15, c[0x0][0x658] ;  /* 0x00019600000f7ab9 */ /* 0x000fe20000000800 */
[----:B------:R-:W-:-:S02]  /*6470*/  ULDC UR12, c[0x0][0x144] ;  /* 0x00005100000c7ab9 */ /* 0x000fc40000000800 */
[----:B------:R-:W-:Y:S01]  /*6480*/  UIMAD UR8, UR4, UR10, URZ ;  /* 0x0000000a040872a4 */ /* 0x000fe2000f8e023f */
[----:B------:R-:W-:Y:S02]  /*6490*/  ULDC UR22, c[0x0][0x148] ;  /* 0x0000520000167ab9 */ /* 0x000fe40000000800 */
[----:B------:R-:W-:Y:S01]  /*64a0*/  UMOV UR4, UR17 ;  /* 0x0000001100047c82 */ /* 0x000fe20008000000 */
[----:B------:R-:W-:Y:S02]  /*64b0*/  UIMAD UR8, UR9, UR11, UR8 ;  /* 0x0000000b090872a4 */ /* 0x000fe4000f8e0208 */
[----:B------:R-:W-:Y:S01]  /*64c0*/  UIMAD.WIDE.U32 UR4, UR9, UR10, UR4 ;  /* 0x0000000a090472a5 */ /* 0x000fe2000f8e0004 */
[----:B0-----:R-:W-:Y:S01]  /*64d0*/  R2UR UR9, R0 ;  /* 0x00000000000972ca */ /* 0x001fe200000e0000 */
[----:B------:R-:W-:Y:S01]  /*64e0*/  ULDC UR20, c[0x0][0x648] ;  /* 0x0001920000147ab9 */ /* 0x000fe20000000800 */
[----:B-1----:R-:W-:Y:S01]  /*64f0*/  R2UR UR13, R2 ;  /* 0x00000000020d72ca */ /* 0x002fe200000e0000 */
[----:B------:R-:W-:Y:S01]  /*6500*/  UIADD3 UR8, UR5, UR8, URZ ;  /* 0x0000000805087290 */ /* 0x000fe2000fffe03f */
[----:B------:R-:W-:-:S02]  /*6510*/  ULDC UR21, c[0x0][0x638] ;  /* 0x00018e0000157ab9 */ /* 0x000fc40000000800 */
[----:B------:R-:W-:Y:S02]  /*6520*/  ULDC UR5, c[0x0][0x618] ;  /* 0x0001860000057ab9 */ /* 0x000fe40000000800 */
[----:B------:R-:W-:Y:S02]  /*6530*/  USHF.R.U64 UR10, UR4, UR5, UR8 ;  /* 0x00000005040a7299 */ /* 0x000fe40008001208 */
[----:B------:R-:W-:-:S03]  /*6540*/  USHF.R.U32.HI UR8, URZ, UR5, UR8 ;  /* 0x000000053f087299 */ /* 0x000fc60008011608 */
[----:B------:R-:W-:Y:S01]  /*6550*/  ULDC.64 UR4, c[0x0][0x640] ;  /* 0x0001900000047ab9 */ /* 0x000fe20000000a00 */
[----:B------:R-:W-:Y:S01]  /*6560*/  USHF.R.U64 UR11, UR10, UR14, UR8 ;  /* 0x0000000e0a0b7299 */ /* 0x000fe20008001208 */
[----:B------:R-:W-:Y:S01]  /*6570*/  ISETP.NE.U32.AND P0, PT, RZ, UR4, PT ;  /* 0x00000004ff007c0c */ /* 0x000fe2000bf05070 */
[----:B------:R-:W-:Y:S02]  /*6580*/  USHF.R.U32.HI UR8, URZ, UR14, UR8 ;  /* 0x0000000e3f087299 */ /* 0x000fe40008011608 */
[----:B------:R-:W-:Y:S01]  /*6590*/  UIADD3 UR9, -UR9, URZ, URZ ;  /* 0x0000003f09097290 */ /* 0x000fe2000fffe13f */
[----:B------:R-:W-:Y:S01]  /*65a0*/  ISETP.NE.AND.EX P0, PT, RZ, UR5, PT, P0 ;  /* 0x00000005ff007c0c */ /* 0x000fe2000bf05300 */
[----:B------:R-:W-:Y:S02]  /*65b0*/  USHF.R.U64 UR17, UR11, UR15, UR8 ;  /* 0x0000000f0b117299 */ /* 0x000fe40008001208 */
[----:B------:R-:W-:Y:S02]  /*65c0*/  UIADD3 UR18, -UR13, URZ, URZ ;  /* 0x0000003f0d127290 */ /* 0x000fe4000fffe13f */
[----:B------:R-:W-:-:S02]  /*65d0*/  USHF.R.U32.HI UR15, URZ, UR15, UR8 ;  /* 0x0000000f3f0f7299 */ /* 0x000fc40008011608 */
[----:B------:R-:W-:Y:S01]  /*65e0*/  UIMAD UR19, UR12, UR9, UR7 ;  /* 0x000000090c1372a4 */ /* 0x000fe2000f8e0207 */
[----:B------:R-:W-:-:S05]  /*65f0*/  UMOV UR14, UR17 ;  /* 0x00000011000e7c82 */ /* 0x000fca0008000000 */
[----:B------:R-:W-:Y:S06]  /*6600*/  @!P0 BRA `(.L_x_160) ;  /* 0x0000000000288947 */ /* 0x000fec0003800000 */
        /* <DEDUP_REMOVED lines=10> */
.L_x_160:
        /* <DEDUP_REMOVED lines=9> */
[----:B------:R-:W-:Y:S01]  /*6740*/  UIMAD UR5, UR7, UR21, UR17 ;  /* 0x00000015070572a4 */ /* 0x000fe2000f8e0211 */
[----:B------:R-:W-:Y:S02]  /*6750*/  ULDC UR8, c[0x0][0x600] ;  /* 0x0001800000087ab9 */ /* 0x000fe40000000800 */
[----:B------:R-:W-:Y:S01]  /*6760*/  ULDC UR7, c[0x0][0x610] ;  /* 0x0001840000077ab9 */ /* 0x000fe20000000800 */
[----:B------:R-:W-:Y:S02]  /*6770*/  UIMAD UR5, UR5, UR8, UR10 ;  /* 0x00000008050572a4 */ /* 0x000fe4000f8e020a */
[----:B------:R-:W-:-:S04]  /*6780*/  UIMAD UR4, UR4, UR7, UR19 ;  /* 0x00000007040472a4 */ /* 0x000fc8000f8e0213 */
[----:B------:R-:W-:Y:S02]  /*6790*/  USEL UR7, UR5, UR4, !UP0 ;  /* 0x0000000405077287 */ /* 0x000fe4000c000000 */
[----:B------:R-:W-:-:S04]  /*67a0*/  USEL UR4, UR4, UR5, !UP0 ;  /* 0x0000000504047287 */ /* 0x000fc8000c000000 */
[----:B------:R-:W-:Y:S02]  /*67b0*/  IMAD.U32 R2, RZ, RZ, UR7 ;  /* 0x00000007ff027e24 */ /* 0x000fe4000f8e00ff */
[----:B------:R-:W-:-:S07]  /*67c0*/  IMAD.U32 R18, RZ, RZ, UR4 ;  /* 0x00000004ff127e24 */ /* 0x000fce000f8e00ff */
.L_x_158:
[----:B------:R-:W-:Y:S01]  /*67d0*/  UIADD3 UR45, UR40, UR45, URZ ;  /* 0x0000002d282d7290 */ /* 0x000fe2000fffe03f */
[----:B------:R-:W-:Y:S02]  /*67e0*/  LOP3.LUT P0, RZ, R0, 0xff, RZ, 0xc0, !PT ;  /* 0x000000ff00ff7812 */ /* 0x000fe4000780c0ff */
[----:B------:R-:W-:Y:S01]  /*67f0*/  LOP3.LUT R98, R98, 0x1, RZ, 0x3c, !PT ;  /* 0x0000000162627812 */ /* 0x000fe200078e3cff */
[----:B------:R-:W-:Y:S02]  /*6800*/  USHF.R.U32.HI UR4, URZ, 0x2, UR45 ;  /* 0x000000023f047899 */ /* 0x000fe4000801162d */
[----:B------:R-:W-:Y:S02]  /*6810*/  UISETP.GT.U32.AND UP0, UPT, UR45, 0x3, UPT ;  /* 0x000000032d00788c */ /* 0x000fe4000bf04070 */
[----:B------:R-:W-:Y:S02]  /*6820*/  ULOP3.LUT UR4, UR4, 0x1, URZ, 0xc0, !UPT ;  /* 0x0000000104047892 */ /* 0x000fe4000f8ec03f */
[----:B------:R-:W-:-:S02]  /*6830*/  UISETP.LT.U32.AND UP0, UPT, UR40, 0x4, UP0 ;  /* 0x000000042800788c */ /* 0x000fc40008701070 */
[----:B------:R-:W-:Y:S02]  /*6840*/  UISETP.NE.U32.AND UP1, UPT, UR4, 0x1, UPT ;  /* 0x000000010400788c */ /* 0x000fe4000bf25070 */
[----:B------:R-:W-:Y:S02]  /*6850*/  USEL UR5, URZ, 0x1, !UP0 ;  /* 0x000000013f057887 */ /* 0x000fe4000c000000 */
[----:B------:R-:W-:Y:S02]  /*6860*/  UISETP.GT.U32.AND UP1, UPT, UR40, 0x3, !UP1 ;  /* 0x000000032800788c */ /* 0x000fe4000cf24070 */
[----:B------:R-:W-:Y:S02]  /*6870*/  ULOP3.LUT UR45, UR45, 0x3, URZ, 0xc0, !UPT ;  /* 0x000000032d2d7892 */ /* 0x000fe4000f8ec03f */
[----:B------:R-:W-:-:S04]  /*6880*/  USEL UR4, URZ, 0x1, !UP1 ;  /* 0x000000013f047887 */ /* 0x000fc8000c800000 */
[----:B------:R-:W-:Y:S01]  /*6890*/  ULOP3.LUT UR48, UR4, UR48, UR5, 0x96, !UPT ;  /* 0x0000003004307292 */ /* 0x000fe2000f8e9605 */
[----:B------:R-:W-:Y:S11]  /*68a0*/  @P0 BRA `(.L_x_161) ;  /* 0xffffffac005c0947 */ /* 0x000ff6000383ffff */
[----:B------:R-:W-:Y:S05]  /*68b0*/  EXIT ;  /* 0x000000000000794d */ /* 0x000fea0003800000 */
.L_x_12:
[----:B------:R-:W-:-:S08]  /*68c0*/  ISETP.NE.AND P0, PT, RZ, UR8, PT ;  /* 0x00000008ff007c0c */ /* 0x000fd0000bf05270 */
[----:B-----5:R-:W0:-:S00]  /*68d0*/  USETMAXREG.DEALLOC.CTAPOOL 0x28 ;  /* 0x00000028000079c8 */ /* 0x020e0000080e0500 */
[----:B------:R-:W-:Y:S05]  /*68e0*/  @P0 EXIT ;  /* 0x000000000000094d */ /* 0x000fea0003800000 */
[----:B0-----:R-:W-:Y:S01]  /*68f0*/  LOP3.LUT P0, RZ, R0, 0xff, RZ, 0xc0, !PT ;  /* 0x000000ff00ff7812 */ /* 0x001fe2000780c0ff */
[----:B------:R-:W-:Y:S02]  /*6900*/  IMAD.MOV.U32 R8, RZ, RZ, 0x1 ;  /* 0x00000001ff087424 */ /* 0x000fe400078e00ff */
[----:B------:R-:W-:-:S10]  /*6910*/  IMAD.MOV.U32 R0, RZ, RZ, RZ ;  /* 0x000000ffff007224 */ /* 0x000fd400078e00ff */
[----:B------:R-:W-:Y:S05]  /*6920*/  @!P0 BRA `(.L_x_162) ;  /* 0x0000000c00148947 */ /* 0x000fea0003800000 */
[----:B------:R-:W-:Y:S01]  /*6930*/  LOP3.LUT P0, RZ, R4, 0x1f, RZ, 0xc0, !PT ;  /* 0x0000001f04ff7812 */ /* 0x000fe2000780c0ff */
[----:B------:R-:W-:Y:S01]  /*6940*/  ULDC UR5, c[0x0][0x658] ;  /* 0x0001960000057ab9 */ /* 0x000fe20000000800 */
[----:B------:R-:W-:Y:S01]  /*6950*/  UMOV UR6, 0xffffffff ;  /* 0xffffffff00067882 */ /* 0x000fe20000000000 */
[----:B------:R-:W-:Y:S01]  /*6960*/  BSSY B0, `(.L_x_162) ;  /* 0x00000c1000007945 */ /* 0x000fe20003800000 */
[----:B------:R-:W-:Y:S01]  /*6970*/  USHF.L.U32 UR6, UR6, UR5, URZ ;  /* 0x0000000506067299 */ /* 0x000fe2000800063f */
[C---:B------:R-:W-:Y:S01]  /*6980*/  ISETP.NE.AND P3, PT, R3.reuse, RZ, PT ;  /* 0x000000ff0300720c */ /* 0x040fe20003f65270 */
[----:B------:R-:W-:Y:S01]  /*6990*/  IMAD.MOV.U32 R9, RZ, RZ, 0x1 ;  /* 0x00000001ff097424 */ /* 0x000fe200078e00ff */
[----:B------:R-:W-:Y:S01]  /*69a0*/  ISETP.NE.OR P0, PT, R3, RZ, !P0 ;  /* 0x000000ff0300720c */ /* 0x000fe20004705670 */
[----:B------:R-:W-:Y:S01]  /*69b0*/  IMAD.MOV.U32 R8, RZ, RZ, 0x1 ;  /* 0x00000001ff087424 */ /* 0x000fe200078e00ff */
[----:B------:R-:W-:Y:S01]  /*69c0*/  ULDC UR4, c[0x0][0x600] ;  /* 0x0001800000047ab9 */ /* 0x000fe20000000800 */
[----:B------:R-:W-:Y:S01]  /*69d0*/  IMAD.MOV.U32 R0, RZ, RZ, RZ ;  /* 0x000000ffff007224 */ /* 0x000fe200078e00ff */
[----:B------:R-:W-:Y:S01]  /*69e0*/  UMOV UR7, 0x1 ;  /* 0x0000000100077882 */ /* 0x000fe20000000000 */
[----:B------:R-:W-:-:S02]  /*69f0*/  UIADD3 UR19, UR39, 0x1, URZ ;  /* 0x0000000127137890 */ /* 0x000fc4000fffe03f */
[----:B------:R-:W-:Y:S02]  /*6a00*/  ULOP3.LUT UR22, UR36, 0x2, URZ, 0xfc, !UPT ;  /* 0x0000000224167892 */ /* 0x000fe4000f8efc3f */
[----:B------:R-:W-:Y:S02]  /*6a10*/  UIADD3 UR4, UR4, -0x1, URZ ;  /* 0xffffffff04047890 */ /* 0x000fe4000fffe03f */
[----:B------:R-:W-:Y:S02]  /*6a20*/  USHF.L.U32 UR5, UR7, UR5, URZ ;  /* 0x0000000507057299 */ /* 0x000fe4000800063f */
[----:B------:R-:W-:Y:S01]  /*6a30*/  ULOP3.LUT UR6, URZ, UR6, URZ, 0x33, !UPT ;  /* 0x000000063f067292 */ /* 0x000fe2000f8e333f */
[----:B------:R-:W-:-:S11]  /*6a40*/  ULDC.64 UR20, c[0x0][0x198] ;  /* 0x0000660000147ab9 */ /* 0x000fd60000000a00 */
.L_x_174:
[----:B------:R-:W-:-:S03]  /*6a50*/  UMOV UR7, 0xffffffff ;  /* 0xffffffff00077882 */ /* 0x000fc60000000000 */
[----:B------:R-:W-:Y:S05]  /*6a60*/  BRA.DIV UR7, `(.L_x_163) ;  /* 0x0000000e07dc7947 */ /* 0x000fea000b800000 */
[----:B------:R-:W-:-:S13]  /*6a70*/  ELECT P6, URZ, PT ;  /* 0x00000000003f782f */ /* 0x000fda00038c0000 */
.L_x_187:
[----:B------:R-:W0:Y:S01]  /*6a80*/  LDC R3, c[0x0][0x28c] ;  /* 0x0000a300ff037b82 */ /* 0x000e220000000800 */
[----:B------:R-:W-:Y:S01]  /*6a90*/  BSSY B1, `(.L_x_164) ;  /* 0x0000038000017945 */ /* 0x000fe20003800000 */
[----:B0-----:R-:W-:-:S13]  /*6aa0*/  ISETP.LT.OR P6, PT, R3, 0x1, !P6 ;  /* 0x000000010300780c */ /* 0x001fda00077c1670 */
[----:B------:R-:W-:Y:S05]  /*6ab0*/  @P6 BRA `(.L_x_165) ;  /* 0x0000000000d46947 */ /* 0x000fea0003800000 */
[----:B------:R-:W-:Y:S02]  /*6ac0*/  IMAD.SHL.U32 R6, R2, 0x80, RZ ;  /* 0x0000008002067824 */ /* 0x000fe400078e00ff */
[----:B------:R-:W-:Y:S02]  /*6ad0*/  IMAD.SHL.U32 R18, R18, 0x40, RZ ;  /* 0x0000004012127824 */ /* 0x000fe400078e00ff */
[----:B------:R-:W-:Y:S02]  /*6ae0*/  IMAD.MOV.U32 R11, RZ, RZ, RZ ;  /* 0x000000ffff0b7224 */ /* 0x000fe400078e00ff */
[----:B------:R-:W-:Y:S02]  /*6af0*/  IMAD.U32 R12, RZ, RZ, UR19 ;  /* 0x00000013ff0c7e24 */ /* 0x000fe4000f8e00ff */
[----:B------:R-:W-:Y:S02]  /*6b00*/  IMAD.MOV.U32 R2, RZ, RZ, R8 ;  /* 0x000000ffff027224 */ /* 0x000fe400078e0008 */
[----:B------:R-:W-:-:S07]  /*6b10*/  IMAD.MOV.U32 R3, RZ, RZ, R0 ;  /* 0x000000ffff037224 */ /* 0x000fce00078e0000 */
.L_x_169:
[----:B------:R-:W0:Y:S01]  /*6b20*/  S2R R5, SR_CgaCtaId ;  /* 0x0000000000057919 */ /* 0x000e220000008800 */
[----:B------:R-:W-:-:S04]  /*6b30*/  MOV R4, 0x400 ;  /* 0x0000040000047802 */ /* 0x000fc80000000f00 */
[----:B0-----:R-:W-:Y:S02]  /*6b40*/  LEA R10, R5, R4, 0x18 ;  /* 0x00000004050a7211 */ /* 0x001fe400078ec0ff */
[----:B------:R-:W-:Y:S01]  /*6b50*/  SHF.L.U32 R4, R2, 0x1f, RZ ;  /* 0x0000001f02047819 */ /* 0x000fe200000006ff */
[----:B------:R-:W0:Y:S02]  /*6b60*/  @!P3 LDC R5, c[0x0][0x500] ;  /* 0x00014000ff05bb82 */ /* 0x000e240000000800 */
[----:B------:R-:W-:-:S04]  /*6b70*/  IMAD R7, R3, 0x8, R10 ;  /* 0x0000000803077824 */ /* 0x000fc800078e020a */
[----:B------:R-:W1:Y:S02]  /*6b80*/  SYNCS.PHASECHK.TRANS64.TRYWAIT P1, [R7+URZ+0x20], R4 ;  /* 0x00002004070075a7 */ /* 0x000e64000802017f */
[----:B-1----:R-:W-:Y:S05]  /*6b90*/  @!P1 BRA `(.L_x_166) ;  /* 0x0000000c00b09947 */ /* 0x002fea0003800000 */
.L_x_188:
[----:B------:R-:W-:Y:S01]  /*6ba0*/  UPRMT UR7, UR22, 0x9910, URZ ;  /* 0x0000991016077896 */ /* 0x000fe2000800003f */
[----:B0-----:R0:W-:Y:S03]  /*6bb0*/  @!P3 SYNCS.ARRIVE.TRANS64 RZ, [R7+URZ], R5 ;  /* 0x0000000507ffb9a7 */ /* 0x0011e6000800003f */
[----:B------:R-:W-:-:S06]  /*6bc0*/  UISETP.NE.AND UP0, UPT, UR7, 0x2, UPT ;  /* 0x000000020700788c */ /* 0x000fcc000bf05270 */
[----:B------:R-:W-:-:S13]  /*6bd0*/  PLOP3.LUT P1, PT, PT, PT, UP0, 0x80, 0x0 ;  /* 0x000000000000781c */ /* 0x000fda0003f2f008 */
[----:B0-----:R-:W-:Y:S05]  /*6be0*/  @P1 BRA `(.L_x_167) ;  /* 0x0000000000041947 */ /* 0x001fea0003800000 */
[----:B------:R-:W-:Y:S01]  /*6bf0*/  BPT.TRAP 0x1 ;  /* 0x000000040000795c */ /* 0x000fe20000300000 */
.L_x_167:
[----:B------:R-:W-:Y:S05]  /*6c00*/  @P0 BRA `(.L_x_168) ;  /* 0x0000000000040947 */ /* 0x000fea0003800000 */
[----:B------:R-:W-:Y:S01]  /*6c10*/  BPT.TRAP 0x1 ;  /* 0x000000040000795c */ /* 0x000fe20000300000 */
.L_x_168:
[--C-:B-1----:R-:W-:Y:S01]  /*6c20*/  IMAD R4, R3, 0x2000, R10.reuse ;  /* 0x0000200003047824 */ /* 0x102fe200078e020a */
[----:B------:R-:W-:Y:S01]  /*6c30*/  R2UR UR9, R7 ;  /* 0x00000000070972ca */ /* 0x000fe200000e0000 */
[C---:B------:R-:W-:Y:S01]  /*6c40*/  IMAD R10, R3.reuse, 0x4000, R10 ;  /* 0x00004000030a7824 */ /* 0x040fe200078e020a */
[----:B------:R-:W-:Y:S01]  /*6c50*/  UIADD3 UR14, UP0, UR20, 0xf0, URZ ;  /* 0x000000f0140e7890 */ /* 0x000fe2000ff1e03f */
[----:B------:R-:W-:Y:S01]  /*6c60*/  VIADD R12, R12, 0xffffffff ;  /* 0xffffffff0c0c7836 */ /* 0x000fe20000000000 */
[----:B------:R-:W-:Y:S01]  /*6c70*/  R2UR UR7, R4 ;  /* 0x00000000040772ca */ /* 0x000fe200000e0000 */
[----:B------:R-:W-:Y:S01]  /*6c80*/  UIADD3 UR24, UP1, UR20, 0x1f0, URZ ;  /* 0x000001f014187890 */ /* 0x000fe2000ff3e03f */
[----:B------:R-:W-:Y:S01]  /*6c90*/  R2UR UR8, R10 ;  /* 0x000000000a0872ca */ /* 0x000fe200000e0000 */
[----:B------:R-:W-:Y:S01]  /*6ca0*/  UIADD3.X UR15, URZ, UR21, URZ, UP0, !UPT ;  /* 0x000000153f0f7290 */ /* 0x000fe200087fe43f */
[----:B------:R-:W-:Y:S01]  /*6cb0*/  R2UR UR11, R18 ;  /* 0x00000000120b72ca */ /* 0x000fe200000e0000 */
[----:B------:R-:W-:Y:S01]  /*6cc0*/  VIADD R3, R3, 0x1 ;  /* 0x0000000103037836 */ /* 0x000fe20000000000 */
[----:B------:R-:W-:Y:S01]  /*6cd0*/  R2UR UR10, R11 ;  /* 0x000000000b0a72ca */ /* 0x000fe200000e0000 */
[----:B------:R-:W-:Y:S01]  /*6ce0*/  UIADD3.X UR25, URZ, UR21, URZ, UP1, !UPT ;  /* 0x000000153f197290 */ /* 0x000fe20008ffe43f */
[----:B------:R-:W-:Y:S01]  /*6cf0*/  R2UR UR12, R19 ;  /* 0x00000000130c72ca */ /* 0x000fe200000e0000 */
[----:B------:R-:W-:Y:S01]  /*6d00*/  UMOV UR16, 0x0 ;  /* 0x0000000000107882 */ /* 0x000fe20000000000 */
[----:B------:R-:W-:Y:S01]  /*6d10*/  R2UR UR18, R6 ;  /* 0x00000000061272ca */ /* 0x000fe200000e0000 */
[----:B------:R-:W-:Y:S01]  /*6d20*/  UMOV UR17, 0x10000000 ;  /* 0x1000000000117882 */ /* 0x000fe20000000000 */
[----:B------:R-:W-:Y:S01]  /*6d30*/  ISETP.GT.AND P2, PT, R12, 0x1, PT ;  /* 0x000000010c00780c */ /* 0x000fe20003f44270 */
[----:B------:R-:W-:Y:S01]  /*6d40*/  UIADD3 UR7, UR7, 0x180, URZ ;  /* 0x0000018007077890 */ /* 0x000fe2000fffe03f */
[----:B------:R-:W-:Y:S01]  /*6d50*/  ISETP.NE.AND P1, PT, R3, 0x4, PT ;  /* 0x000000040300780c */ /* 0x000fe20003f25270 */
[----:B------:R-:W-:Y:S01]  /*6d60*/  UIADD3 UR13, UR8, 0x8180, URZ ;  /* 0x00008180080d7890 */ /* 0x000fe2000fffe03f */
[----:B------:R-:W-:-:S02]  /*6d70*/  VIADD R11, R11, 0x40 ;  /* 0x000000400b0b7836 */ /* 0x000fc40000000000 */
[----:B------:R-:W-:Y:S02]  /*6d80*/  SEL R5, RZ, 0x1, P1 ;  /* 0x00000001ff057807 */ /* 0x000fe40000800000 */
[----:B------:R-:W-:Y:S01]  /*6d90*/  UMOV UR8, UR7 ;  /* 0x0000000700087c82 */ /* 0x000fe20008000000 */
[----:B------:R-:W-:Y:S01]  /*6da0*/  SEL R3, R3, RZ, P1 ;  /* 0x000000ff03037207 */ /* 0x000fe20000800000 */
[----:B------:R0:W-:Y:S01]  /*6db0*/  UTMALDG.3D [UR8], [UR14], desc[UR16] ;  /* 0x000010080e0075b4 */ /* 0x0001e20008011000 */
[----:B------:R-:W-:Y:S01]  /*6dc0*/  LOP3.LUT R2, R2, R5, RZ, 0x3c, !PT ;  /* 0x0000000502027212 */ /* 0x000fe200078e3cff */
[----:B0-----:R-:W-:Y:S01]  /*6dd0*/  UMOV UR8, UR13 ;  /* 0x0000000d00087c82 */ /* 0x001fe20008000000 */
[----:B------:R-:W-:Y:S02]  /*6de0*/  UMOV UR11, UR18 ;  /* 0x00000012000b7c82 */ /* 0x000fe40008000000 */
[----:B------:R0:W-:Y:S02]  /*6df0*/  UTMALDG.3D [UR8], [UR24], desc[UR16] ;  /* 0x00001008180075b4 */ /* 0x0001e40008011000 */
[----:B0-----:R-:W-:Y:S05]  /*6e00*/  @P2 BRA `(.L_x_169) ;  /* 0xfffffffc00442947 */ /* 0x001fea000383ffff */
.L_x_165:
[----:B------:R-:W-:Y:S05]  /*6e10*/  BSYNC B1 ;  /* 0x0000000000017941 */ /* 0x000fea0003800000 */
.L_x_164:
[----:B------:R-:W-:Y:S01]  /*6e20*/  LOP3.LUT P4, RZ, R9, 0xff, RZ, 0xc0, !PT ;  /* 0x000000ff09ff7812 */ /* 0x000fe2000788c0ff */
[----:B------:R-:W-:Y:S01]  /*6e30*/  VIADD R0, R0, UR39 ;  /* 0x0000002700007c36 */ /* 0x000fe20008000000 */
[----:B------:R-:W-:Y:S01]  /*6e40*/  ULDC.64 UR8, c[0x0][0x650] ;  /* 0x0001940000087ab9 */ /* 0x000fe20000000a00 */
[----:B------:R-:W-:Y:S01]  /*6e50*/  BSSY B1, `(.L_x_170) ;  /* 0x000006f000017945 */ /* 0x000fe20003800000 */
[----:B------:R-:W-:Y:S01]  /*6e60*/  IMAD.MOV.U32 R18, RZ, RZ, -0x1 ;  /* 0xffffffffff127424 */ /* 0x000fe200078e00ff */
[----:B------:R-:W-:Y:S01]  /*6e70*/  PRMT R9, RZ, 0x7610, R9 ;  /* 0x00007610ff097816 */ /* 0x000fe20000000009 */
[----:B------:R-:W-:Y:S01]  /*6e80*/  IMAD.MOV.U32 R19, RZ, RZ, -0x1 ;  /* 0xffffffffff137424 */ /* 0x000fe200078e00ff */
[C---:B------:R-:W-:Y:S02]  /*6e90*/  ISETP.GT.U32.AND P1, PT, R0.reuse, 0x3, PT ;  /* 0x000000030000780c */ /* 0x040fe40003f24070 */
[----:B------:R-:W-:Y:S02]  /*6ea0*/  SHF.R.U32.HI R2, RZ, 0x2, R0 ;  /* 0x00000002ff027819 */ /* 0x000fe40000011600 */
[----:B------:R-:W-:-:S02]  /*6eb0*/  LOP3.LUT R0, R0, 0x3, RZ, 0xc0, !PT ;  /* 0x0000000300007812 */ /* 0x000fc400078ec0ff */
[----:B------:R-:W0:Y:S01]  /*6ec0*/  @P4 S2R R4, SR_CgaCtaId ;  /* 0x0000000000044919 */ /* 0x000e220000008800 */
[----:B------:R-:W-:Y:S02]  /*6ed0*/  @P4 MOV R3, 0x400 ;  /* 0x0000040000034802 */ /* 0x000fe40000000f00 */
[----:B------:R-:W-:-:S04]  /*6ee0*/  LOP3.LUT R2, R2, 0x1, RZ, 0xc0, !PT ;  /* 0x0000000102027812 */ /* 0x000fc800078ec0ff */
[----:B------:R-:W-:Y:S02]  /*6ef0*/  ISETP.NE.U32.AND P2, PT, R2, 0x1, PT ;  /* 0x000000010200780c */ /* 0x000fe40003f45070 */
[----:B0-----:R-:W-:Y:S01]  /*6f00*/  @P4 LEA R3, R4, R3, 0x18 ;  /* 0x0000000304034211 */ /* 0x001fe200078ec0ff */
[----:B------:R-:W-:-:S03]  /*6f10*/  IMAD.U32 R4, RZ, RZ, UR39 ;  /* 0x00000027ff047e24 */ /* 0x000fc6000f8e00ff */
[----:B------:R0:W-:Y:S01]  /*6f20*/  @P4 SYNCS.ARRIVE.TRANS64.A1T0 RZ, [R3+URZ+0x78], RZ ;  /* 0x000078ff03ff49a7 */ /* 0x0001e2000810003f */
[----:B------:R-:W-:Y:S02]  /*6f30*/  IADD3 R16, P4, R16, UR52, RZ ;  /* 0x0000003410107c10 */ /* 0x000fe4000ff9e0ff */
[----:B------:R-:W-:Y:S02]  /*6f40*/  ISETP.LT.U32.AND P1, PT, R4, 0x4, P1 ;  /* 0x000000040400780c */ /* 0x000fe40000f21070 */
[----:B------:R-:W-:Y:S02]  /*6f50*/  IADD3.X R17, R17, UR37, RZ, P4, !PT ;  /* 0x0000002511117c10 */ /* 0x000fe4000a7fe4ff */
[----:B------:R-:W-:Y:S02]  /*6f60*/  ISETP.GE.U32.AND P4, PT, R16, UR8, PT ;  /* 0x0000000810007c0c */ /* 0x000fe4000bf86070 */
[----:B0-----:R-:W-:Y:S02]  /*6f70*/  SEL R3, RZ, 0x1, !P1 ;  /* 0x00000001ff037807 */ /* 0x001fe40004800000 */
[----:B------:R-:W-:-:S02]  /*6f80*/  ISETP.GE.U32.AND.EX P1, PT, R17, UR9, PT, P4 ;  /* 0x0000000911007c0c */ /* 0x000fc4000bf26140 */
[----:B------:R-:W-:-:S04]  /*6f90*/  ISETP.GT.U32.AND P2, PT, R4, 0x3, !P2 ;  /* 0x000000030400780c */ /* 0x000fc80005744070 */
[----:B------:R-:W-:-:S04]  /*6fa0*/  SEL R2, RZ, 0x1, !P2 ;  /* 0x00000001ff027807 */ /* 0x000fc80005000000 */
[--C-:B------:R-:W-:Y:S01]  /*6fb0*/  LOP3.LUT R8, R2, R8, R3.reuse, 0x96, !PT ;  /* 0x0000000802087212 */ /* 0x100fe200078e9603 */
[----:B------:R-:W-:Y:S01]  /*6fc0*/  IMAD.MOV.U32 R2, RZ, RZ, -0x1 ;  /* 0xffffffffff027424 */ /* 0x000fe200078e00ff */
[----:B------:R-:W-:Y:S01]  /*6fd0*/  PRMT R3, RZ, 0x7610, R3 ;  /* 0x00007610ff037816 */ /* 0x000fe20000000003 */
[----:B------:R-:W-:Y:S06]  /*6fe0*/  @P1 BRA `(.L_x_171) ;  /* 0x0000000400541947 */ /* 0x000fec0003800000 */
[----:B------:R-:W0:Y:S01]  /*6ff0*/  S2UR UR7, SR_CTAID.X ;  /* 0x00000000000779c3 */ /* 0x000e220000002500 */
[----:B------:R-:W-:Y:S01]  /*7000*/  ULDC.64 UR8, c[0x0][0x628] ;  /* 0x00018a0000087ab9 */ /* 0x000fe20000000a00 */
[----:B------:R-:W-:Y:S01]  /*7010*/  ULDC UR10, c[0x0][0x150] ;  /* 0x00005400000a7ab9 */ /* 0x000fe20000000800 */
[----:B------:R-:W-:Y:S01]  /*7020*/  ISETP.NE.U32.AND P1, PT, RZ, UR8, PT ;  /* 0x00000008ff007c0c */ /* 0x000fe2000bf25070 */
[----:B------:R-:W-:Y:S01]  /*7030*/  ULDC UR11, c[0x0][0x630] ;  /* 0x00018c00000b7ab9 */ /* 0x000fe20000000800 */
[----:B------:R-:W-:Y:S01]  /*7040*/  ULDC UR13, c[0x0][0x154] ;  /* 0x00005500000d7ab9 */ /* 0x000fe20000000800 */
[----:B------:R-:W-:Y:S01]  /*7050*/  IMAD.MOV.U32 R2, RZ, RZ, R16 ;  /* 0x000000ffff027224 */ /* 0x000fe200078e0010 */
[----:B------:R-:W-:Y:S01]  /*7060*/  ISETP.NE.AND.EX P1, PT, RZ, UR9, PT, P1 ;  /* 0x00000009ff007c0c */ /* 0x000fe2000bf25310 */
[----:B------:R-:W1:Y:S01]  /*7070*/  S2UR UR12, SR_CTAID.Y ;  /* 0x00000000000c79c3 */ /* 0x000e620000002600 */
[----:B0-----:R-:W-:-:S05]  /*7080*/  I2FP.F32.U32 R3, UR7 ;  /* 0x0000000700037c45 */ /* 0x001fca0008201000 */
[----:B------:R-:W-:Y:S01]  /*7090*/  FMUL R10, R3, UR10 ;  /* 0x0000000a030a7c20 */ /* 0x000fe20008400000 */
[----:B------:R-:W-:-:S05]  /*70a0*/  IMAD.MOV.U32 R3, RZ, RZ, R17 ;  /* 0x000000ffff037224 */ /* 0x000fca00078e0011 */
[----:B------:R-:W-:Y:S05]  /*70b0*/  @!P1 BRA `(.L_x_172) ;  /* 0x0000000000289947 */ /* 0x000fea0003800000 */
[----:B------:R-:W-:Y:S02]  /*70c0*/  ULDC UR10, c[0x0][0x634] ;  /* 0x00018d00000a7ab9 */ /* 0x000fe40000000800 */
[----:B------:R-:W-:-:S05]  /*70d0*/  IADD3 R7, P1, R16, UR10, RZ ;  /* 0x0000000a10077c10 */ /* 0x000fca000ff3e0ff */
[----:B------:R-:W-:-:S04]  /*70e0*/  IMAD.X R11, RZ, RZ, R17, P1 ;  /* 0x000000ffff0b7224 */ /* 0x000fc800008e0611 */
[----:B------:R-:W-:-:S04]  /*70f0*/  IMAD.WIDE.U32 R4, R11, UR8, RZ ;  /* 0x000000080b047c25 */ /* 0x000fc8000f8e00ff */
[----:B------:R-:W-:-:S04]  /*7100*/  IMAD.WIDE.U32 R4, P1, R7, UR9, R4 ;  /* 0x0000000907047c25 */ /* 0x000fc8000f820004 */
[----:B------:R-:W-:-:S04]  /*7110*/  IMAD.WIDE.U32 R6, R7, UR8, RZ ;  /* 0x0000000807067c25 */ /* 0x000fc8000f8e00ff */
[----:B------:R-:W-:Y:S01]  /*7120*/  IMAD.X R3, RZ, RZ, RZ, P1 ;  /* 0x000000ffff037224 */ /* 0x000fe200008e06ff */
[----:B------:R-:W-:Y:S01]  /*7130*/  IADD3 RZ, P1, R7, R4, RZ ;  /* 0x0000000407ff7210 */ /* 0x000fe20007f3e0ff */
[----:B------:R-:W-:-:S04]  /*7140*/  IMAD.MOV.U32 R2, RZ, RZ, R5 ;  /* 0x000000ffff027224 */ /* 0x000fc800078e0005 */
[----:B------:R-:W-:-:S08]  /*7150*/  IMAD.WIDE.U32.X R2, R11, UR9, R2, P1 ;  /* 0x000000090b027c25 */ /* 0x000fd000088e0402 */
.L_x_172:
[--C-:B------:R-:W-:Y:S01]  /*7160*/  SHF.R.U64 R19, R2, UR11, R3.reuse ;  /* 0x0000000b02137c19 */ /* 0x100fe20008001203 */
[----:B------:R-:W0:Y:S01]  /*7170*/  F2I.U32.TRUNC.NTZ R10, R10 ;  /* 0x0000000a000a7305 */ /* 0x000e22000020f000 */
[----:B------:R-:W-:Y:S01]  /*7180*/  SHF.R.U32.HI R2, RZ, UR11, R3 ;  /* 0x0000000bff027c19 */ /* 0x000fe20008011603 */
[----:B------:R-:W-:Y:S01]  /*7190*/  ULDC.64 UR8, c[0x0][0x620] ;  /* 0x0001880000087ab9 */ /* 0x000fe20000000a00 */
[----:B------:R-:W-:Y:S01]  /*71a0*/  IADD3 R5, P1, RZ, -R19, RZ ;  /* 0x80000013ff057210 */ /* 0x000fe20007f3e0ff */
[----:B------:R-:W-:Y:S01]  /*71b0*/  ULDC.64 UR14, c[0x0][0x640] ;  /* 0x00019000000e7ab9 */ /* 0x000fe20000000a00 */
[----:B-1----:R-:W-:Y:S01]  /*71c0*/  I2FP.F32.U32 R4, UR12 ;  /* 0x0000000c00047c45 */ /* 0x002fe20008201000 */
[----:B------:R-:W1:Y:S01]  /*71d0*/  LDC R15, c[0x0][0x610] ;  /* 0x00018400ff0f7b82 */ /* 0x000e620000000800 */
[----:B------:R-:W-:Y:S01]  /*71e0*/  ULDC UR11, c[0x0][0x658] ;  /* 0x00019600000b7ab9 */ /* 0x000fe20000000800 */
[----:B------:R-:W-:Y:S01]  /*71f0*/  IMAD.X R2, RZ, RZ, ~R2, P1 ;  /* 0x000000ffff027224 */ /* 0x000fe200008e0e02 */
[----:B------:R-:W-:Y:S01]  /*7200*/  ISETP.NE.U32.AND P1, PT, RZ, UR14, PT ;  /* 0x0000000eff007c0c */ /* 0x000fe2000bf25070 */
[----:B------:R-:W-:Y:S01]  /*7210*/  FMUL R6, R4, UR13 ;  /* 0x0000000d04067c20 */ /* 0x000fe20008400000 */
[----:B------:R-:W-:Y:S01]  /*7220*/  ULDC UR13, c[0x0][0x648] ;  /* 0x00019200000d7ab9 */ /* 0x000fe20000000800 */
[----:B------:R-:W-:Y:S01]  /*7230*/  IMAD R4, R2, UR8, RZ ;  /* 0x0000000802047c24 */ /* 0x000fe2000f8e02ff */
[----:B------:R-:W-:Y:S01]  /*7240*/  ISETP.NE.AND.EX P1, PT, RZ, UR15, PT, P1 ;  /* 0x0000000fff007c0c */ /* 0x000fe2000bf25310 */
[C---:B------:R-:W-:Y:S01]  /*7250*/  IMAD.WIDE.U32 R2, R5.reuse, UR8, R16 ;  /* 0x0000000805027c25 */ /* 0x040fe2000f8e0010 */
[----:B0-----:R-:W-:Y:S01]  /*7260*/  R2UR UR8, R10 ;  /* 0x000000000a0872ca */ /* 0x001fe200000e0000 */
[----:B------:R-:W0:Y:S02]  /*7270*/  F2I.U32.TRUNC.NTZ R6, R6 ;  /* 0x0000000600067305 */ /* 0x000e24000020f000 */
[----:B------:R-:W-:Y:S01]  /*7280*/  IMAD R5, R5, UR9, R4 ;  /* 0x0000000905057c24 */ /* 0x000fe2000f8e0204 */
[----:B------:R-:W-:-:S03]  /*7290*/  ULDC UR9, c[0x0][0x618] ;  /* 0x0001860000097ab9 */ /* 0x000fc60000000800 */
[----:B------:R-:W-:-:S05]  /*72a0*/  IMAD.IADD R3, R3, 0x1, R5 ;  /* 0x0000000103037824 */ /* 0x000fca00078e0205 */
[--C-:B------:R-:W-:Y:S02]  /*72b0*/  SHF.R.U64 R10, R2, UR9, R3.reuse ;  /* 0x00000009020a7c19 */ /* 0x100fe40008001203 */
[----:B------:R-:W-:Y:S01]  /*72c0*/  SHF.R.U32.HI R3, RZ, UR9, R3 ;  /* 0x00000009ff037c19 */ /* 0x000fe20008011603 */
[----:B------:R-:W-:Y:S01]  /*72d0*/  ULDC UR9, c[0x0][0x608] ;  /* 0x0001820000097ab9 */ /* 0x000fe20000000800 */
[----:B0-----:R-:W-:Y:S02]  /*72e0*/  R2UR UR10, R6 ;  /* 0x00000000060a72ca */ /* 0x001fe400000e0000 */
[--C-:B------:R-:W-:Y:S02]  /*72f0*/  SHF.R.U64 R12, R10, UR9, R3.reuse ;  /* 0x000000090a0c7c19 */ /* 0x100fe40008001203 */
[----:B------:R-:W-:Y:S01]  /*7300*/  SHF.R.U32.HI R3, RZ, UR9, R3 ;  /* 0x00000009ff037c19 */ /* 0x000fe20008011603 */
[----:B------:R-:W-:-:S03]  /*7310*/  UIADD3 UR9, -UR8, URZ, URZ ;  /* 0x0000003f08097290 */ /* 0x000fc6000fffe13f */
[--C-:B------:R-:W-:Y:S01]  /*7320*/  SHF.R.U64 R13, R12, UR11, R3.reuse ;  /* 0x0000000b0c0d7c19 */ /* 0x100fe20008001203 */
[----:B------:R-:W-:Y:S01]  /*7330*/  ULDC UR8, c[0x0][0x144] ;  /* 0x0000510000087ab9 */ /* 0x000fe20000000800 */
[----:B------:R-:W-:-:S03]  /*7340*/  SHF.R.U32.HI R3, RZ, UR11, R3 ;  /* 0x0000000bff037c19 */ /* 0x000fc60008011603 */
[----:B------:R-:W-:Y:S01]  /*7350*/  IMAD.MOV.U32 R2, RZ, RZ, R13 ;  /* 0x000000ffff027224 */ /* 0x000fe200078e000d */
[----:B------:R-:W-:Y:S06]  /*7360*/  @!P1 BRA `(.L_x_173) ;  /* 0x0000000000289947 */ /* 0x000fec0003800000 */
        /* <DEDUP_REMOVED lines=10> */
.L_x_173:
[----:B------:R-:W-:Y:S01]  /*7410*/  UISETP.NE.AND UP0, UPT, UR38, URZ, UPT ;  /* 0x0000003f2600728c */ /* 0x000fe2000bf05270 */
[----:B------:R-:W-:Y:S01]  /*7420*/  SHF.R.U64 R3, R2, UR13, R3 ;  /* 0x0000000d02037c19 */ /* 0x000fe20008001203 */
[----:B------:R-:W-:Y:S01]  /*7430*/  UIADD3 UR10, -UR10, URZ, URZ ;  /* 0x0000003f0a0a7290 */ /* 0x000fe2000fffe13f */
[----:B------:R-:W-:Y:S01]  /*7440*/  LOP3.LUT R2, R12, UR6, RZ, 0xc0, !PT ;  /* 0x000000060c027c12 */ /* 0x000fe2000f8ec0ff */
[----:B------:R-:W-:Y:S01]  /*7450*/  UIMAD UR7, UR8, UR9, UR7 ;  /* 0x00000009080772a4 */ /* 0x000fe2000f8e0207 */
[----:B------:R-:W-:Y:S01]  /*7460*/  LOP3.LUT R5, R10, UR4, RZ, 0xc0, !PT ;  /* 0x000000040a057c12 */ /* 0x000fe2000f8ec0ff */
[----:B------:R-:W-:Y:S01]  /*7470*/  IMAD.MOV R4, RZ, RZ, -R3 ;  /* 0x000000ffff047224 */ /* 0x000fe200078e0a03 */
[----:B------:R-:W-:Y:S01]  /*7480*/  ULDC UR8, c[0x0][0x148] ;  /* 0x0000520000087ab9 */ /* 0x000fe20000000800 */
[----:B------:R-:W-:Y:S01]  /*7490*/  IMAD R18, R3, UR5, R2 ;  /* 0x0000000503127c24 */ /* 0x000fe2000f8e0202 */
[----:B------:R-:W-:Y:S01]  /*74a0*/  PLOP3.LUT P1, PT, PT, PT, UP0, 0x80, 0x0 ;  /* 0x000000000000781c */ /* 0x000fe20003f2f008 */
[----:B------:R-:W-:Y:S01]  /*74b0*/  IMAD.MOV.U32 R3, RZ, RZ, 0x1 ;  /* 0x00000001ff037424 */ /* 0x000fe200078e00ff */
[----:B------:R-:W-:-:S03]  /*74c0*/  @UP0 UIMAD UR7, UR8, UR10, UR12 ;  /* 0x0000000a080702a4 */ /* 0x000fc6000f8e020c */
[----:B------:R-:W-:Y:S02]  /*74d0*/  ULDC UR8, c[0x0][0x638] ;  /* 0x00018e0000087ab9 */ /* 0x000fe40000000800 */
[----:B------:R-:W-:Y:S02]  /*74e0*/  IMAD R2, R4, UR8, R13 ;  /* 0x0000000804027c24 */ /* 0x000fe4000f8e020d */
[----:B-1----:R-:W-:Y:S01]  /*74f0*/  IMAD R18, R18, R15, UR7 ;  /* 0x0000000712127e24 */ /* 0x002fe2000f8e020f */
[----:B------:R-:W-:Y:S02]  /*7500*/  ULDC UR7, c[0x0][0x600] ;  /* 0x0001800000077ab9 */ /* 0x000fe40000000800 */
[----:B------:R-:W-:-:S05]  /*7510*/  IMAD R5, R2, UR7, R5 ;  /* 0x0000000702057c24 */ /* 0x000fca000f8e0205 */
[----:B------:R-:W-:Y:S02]  /*7520*/  SEL R2, R5, R18, !P1 ;  /* 0x0000001205027207 */ /* 0x000fe40004800000 */
[----:B------:R-:W-:-:S07]  /*7530*/  SEL R18, R18, R5, !P1 ;  /* 0x0000000512127207 */ /* 0x000fce0004800000 */
.L_x_171:
[----:B------:R-:W-:Y:S05]  /*7540*/  BSYNC B1 ;  /* 0x0000000000017941 */ /* 0x000fea0003800000 */
.L_x_170:
[----:B------:R-:W-:-:S13]  /*7550*/  LOP3.LUT P1, RZ, R3, 0xff, RZ, 0xc0, !PT ;  /* 0x000000ff03ff7812 */ /* 0x000fda000782c0ff */
[----:B------:R-:W-:Y:S05]  /*7560*/  @P1 BRA `(.L_x_174) ;  /* 0xfffffff400381947 */ /* 0x000fea000383ffff */
[----:B------:R-:W-:Y:S05]  /*7570*/  BSYNC B0 ;  /* 0x0000000000007941 */ /* 0x000fea0003800000 */
.L_x_162:
[----:B------:R-:W-:-:S03]  /*7580*/  UMOV UR7, 0xffffffff ;  /* 0xffffffff00077882 */ /* 0x000fc60000000000 */
[----:B------:R-:W-:Y:S05]  /*7590*/  BRA.DIV UR7, `(.L_x_175) ;  /* 0x0000000607447947 */ /* 0x000fea000b800000 */
[----:B------:R-:W-:-:S13]  /*75a0*/  ELECT P6, URZ, PT ;  /* 0x00000000003f782f */ /* 0x000fda00038c0000 */
.L_x_191:
[----:B------:R-:W-:Y:S04]  /*75b0*/  BSSY B0, `(.L_x_176) ;  /* 0x000002c000007945 */ /* 0x000fe80003800000 */
[----:B------:R-:W-:Y:S05]  /*75c0*/  @!P6 BRA `(.L_x_177) ;  /* 0x0000000000a8e947 */ /* 0x000fea0003800000 */
[----:B------:R-:W-:-:S04]  /*75d0*/  ULOP3.LUT UR7, UR36, 0x2, URZ, 0xfc, !UPT ;  /* 0x0000000224077892 */ /* 0x000fc8000f8efc3f */
[----:B------:R-:W-:-:S06]  /*75e0*/  UISETP.NE.AND UP0, UPT, UR7, 0x3, UPT ;  /* 0x000000030700788c */ /* 0x000fcc000bf05270 */
[----:B------:R-:W-:-:S13]  /*75f0*/  PLOP3.LUT P0, PT, PT, PT, UP0, 0x80, 0x0 ;  /* 0x000000000000781c */ /* 0x000fda0003f0f008 */
[----:B------:R-:W-:Y:S05]  /*7600*/  @!P0 BRA `(.L_x_178) ;  /* 0x0000000000048947 */ /* 0x000fea0003800000 */
[----:B------:R-:W-:Y:S01]  /*7610*/  BPT.TRAP 0x1 ;  /* 0x000000040000795c */ /* 0x000fe20000300000 */
.L_x_178:
[----:B------:R-:W0:Y:S01]  /*7620*/  S2R R3, SR_CgaCtaId ;  /* 0x0000000000037919 */ /* 0x000e220000008800 */
[----:B------:R-:W-:-:S04]  /*7630*/  MOV R2, 0x400 ;  /* 0x0000040000027802 */ /* 0x000fc80000000f00 */
[----:B0-----:R-:W-:Y:S02]  /*7640*/  LEA R3, R3, R2, 0x18 ;  /* 0x0000000203037211 */ /* 0x001fe400078ec0ff */
[----:B------:R-:W-:-:S03]  /*7650*/  SHF.L.U32 R2, R8, 0x1f, RZ ;  /* 0x0000001f08027819 */ /* 0x000fc600000006ff */
[----:B------:R-:W-:-:S04]  /*7660*/  VIADD R3, R3, 0x20 ;  /* 0x0000002003037836 */ /* 0x000fc80000000000 */
[C---:B------:R-:W-:Y:S02]  /*7670*/  IMAD R7, R0.reuse, 0x8, R3 ;  /* 0x0000000800077824 */ /* 0x040fe400078e0203 */
[----:B------:R-:W-:Y:S02]  /*7680*/  VIADD R0, R0, 0x1 ;  /* 0x0000000100007836 */ /* 0x000fe40000000000 */
[----:B------:R-:W0:Y:S03]  /*7690*/  SYNCS.PHASECHK.TRANS64.TRYWAIT P0, [R7+URZ], R2 ;  /* 0x00000002070075a7 */ /* 0x000e26000800017f */
[----:B------:R-:W-:-:S04]  /*76a0*/  ISETP.NE.AND P1, PT, R0, 0x4, PT ;  /* 0x000000040000780c */ /* 0x000fc80003f25270 */
[----:B------:R-:W-:Y:S02]  /*76b0*/  SEL R5, RZ, 0x1, P1 ;  /* 0x00000001ff057807 */ /* 0x000fe40000800000 */
[----:B------:R-:W-:Y:S02]  /*76c0*/  SEL R0, R0, RZ, P1 ;  /* 0x000000ff00007207 */ /* 0x000fe40000800000 */
[----:B------:R-:W-:-:S03]  /*76d0*/  LOP3.LUT R5, R8, R5, RZ, 0x3c, !PT ;  /* 0x0000000508057212 */ /* 0x000fc600078e3cff */
[----:B------:R-:W-:Y:S01]  /*76e0*/  IMAD R9, R0, 0x8, R3 ;  /* 0x0000000800097824 */ /* 0x000fe200078e0203 */
[----:B------:R-:W-:Y:S01]  /*76f0*/  SHF.L.U32 R4, R5, 0x1f, RZ ;  /* 0x0000001f05047819 */ /* 0x000fe200000006ff */
[----:B0-----:R-:W-:Y:S06]  /*7700*/  @!P0 BRA `(.L_x_179) ;  /* 0x0000000400088947 */ /* 0x001fec0003800000 */
.L_x_192:
[----:B------:R-:W1:Y:S01]  /*7710*/  SYNCS.PHASECHK.TRANS64.TRYWAIT P0, [R9+URZ], R4 ;  /* 0x00000004090075a7 */ /* 0x000e62000800017f */
[----:B------:R-:W-:-:S05]  /*7720*/  VIADD R0, R0, 0x1 ;  /* 0x0000000100007836 */ /* 0x000fca0000000000 */
[----:B------:R-:W-:-:S04]  /*7730*/  ISETP.NE.AND P1, PT, R0, 0x4, PT ;  /* 0x000000040000780c */ /* 0x000fc80003f25270 */
[----:B0-----:R-:W-:Y:S02]  /*7740*/  SEL R2, RZ, 0x1, P1 ;  /* 0x00000001ff027807 */ /* 0x001fe40000800000 */
[----:B------:R-:W-:Y:S02]  /*7750*/  SEL R0, R0, RZ, P1 ;  /* 0x000000ff00007207 */ /* 0x000fe40000800000 */
[----:B------:R-:W-:-:S03]  /*7760*/  LOP3.LUT R7, R5, R2, RZ, 0x3c, !PT ;  /* 0x0000000205077212 */ /* 0x000fc600078e3cff */
[----:B------:R-:W-:Y:S01]  /*7770*/  IMAD R6, R0, 0x8, R3 ;  /* 0x0000000800067824 */ /* 0x000fe200078e0203 */
[----:B------:R-:W-:Y:S01]  /*7780*/  SHF.L.U32 R5, R7, 0x1f, RZ ;  /* 0x0000001f07057819 */ /* 0x000fe200000006ff */
[----:B-1----:R-:W-:Y:S06]  /*7790*/  @!P0 BRA `(.L_x_180) ;  /* 0x0000000000f88947 */ /* 0x002fec0003800000 */
.L_x_193:
[----:B------:R-:W1:Y:S01]  /*77a0*/  SYNCS.PHASECHK.TRANS64.TRYWAIT P0, [R6+URZ], R5 ;  /* 0x00000005060075a7 */ /* 0x000e62000800017f */
[----:B------:R-:W-:-:S05]  /*77b0*/  VIADD R0, R0, 0x1 ;  /* 0x0000000100007836 */ /* 0x000fca0000000000 */
[----:B------:R-:W-:-:S04]  /*77c0*/  ISETP.NE.AND P1, PT, R0, 0x4, PT ;  /* 0x000000040000780c */ /* 0x000fc80003f25270 */
[----:B------:R-:W-:Y:S02]  /*77d0*/  SEL R2, RZ, 0x1, P1 ;  /* 0x00000001ff027807 */ /* 0x000fe40000800000 */
[----:B------:R-:W-:Y:S02]  /*77e0*/  SEL R0, R0, RZ, P1 ;  /* 0x000000ff00007207 */ /* 0x000fe40000800000 */
[----:B------:R-:W-:Y:S01]  /*77f0*/  LOP3.LUT R2, R7, R2, RZ, 0x3c, !PT ;  /* 0x0000000207027212 */ /* 0x000fe200078e3cff */
[----:B-1----:R-:W-:Y:S06]  /*7800*/  @!P0 BRA `(.L_x_181) ;  /* 0x0000000000f08947 */ /* 0x002fec0003800000 */
.L_x_194:
[----:B------:R-:W-:Y:S01]  /*7810*/  IMAD R3, R0, 0x8, R3 ;  /* 0x0000000800037824 */ /* 0x000fe200078e0203 */
[----:B------:R-:W-:-:S07]  /*7820*/  SHF.L.U32 R0, R2, 0x1f, RZ ;  /* 0x0000001f02007819 */ /* 0x000fce00000006ff */
.L_x_182:
[----:B--2---:R2:W3:Y:S02]  /*7830*/  SYNCS.PHASECHK.TRANS64.TRYWAIT P0, [R3+URZ], R0 ;  /* 0x00000000030075a7 */ /* 0x0044e4000800017f */
[----:B---3--:R-:W-:Y:S05]  /*7840*/  @!P0 NANOSLEEP.SYNCS 0x989680 ;  /* 0x009896800000895d */ /* 0x008fea0003900000 */
[----:B------:R-:W3:Y:S02]  /*7850*/  @!P0 SYNCS.PHASECHK.TRANS64 P0, [R3+URZ], R0 ;  /* 0x00000000030085a7 */ /* 0x000ee4000800007f */
[----:B---3--:R-:W-:Y:S05]  /*7860*/  @!P0 BRA `(.L_x_182) ;  /* 0xfffffffc00f08947 */ /* 0x008fea000383ffff */
.L_x_177:
[----:B------:R-:W-:Y:S05]  /*7870*/  BSYNC B0 ;  /* 0x0000000000007941 */ /* 0x000fea0003800000 */
.L_x_176:
[----:B------:R-:W-:Y:S05]  /*7880*/  EXIT ;  /* 0x000000000000794d */ /* 0x000fea0003800000 */
.L_x_14:
[----:B0-----:R0:W1:Y:S02]  /*7890*/  SYNCS.PHASECHK.TRANS64.TRYWAIT P0, [R95+URZ+-0x8], R0 ;  /* 0xfffff8005f0075a7 */ /* 0x001064000800017f */
[----:B-1----:R-:W-:Y:S05]  /*78a0*/  @!P0 NANOSLEEP.SYNCS 0x989680 ;  /* 0x009896800000895d */ /* 0x002fea0003900000 */
[----:B------:R-:W1:Y:S02]  /*78b0*/  @!P0 SYNCS.PHASECHK.TRANS64 P0, [R95+URZ+-0x8], R0 ;  /* 0xfffff8005f0085a7 */ /* 0x000e64000800007f */
[----:B-1----:R-:W-:Y:S05]  /*78c0*/  @!P0 BRA `(.L_x_14) ;  /* 0xfffffffc00f08947 */ /* 0x002fea000383ffff */
[----:B------:R-:W-:Y:S05]  /*78d0*/  BRA `(.L_x_183) ;  /* 0xffffff9c005c7947 */ /* 0x000fea000383ffff */
.L_x_19:
[----:B-1----:R1:W2:Y:S02]  /*78e0*/  SYNCS.PHASECHK.TRANS64.TRYWAIT P1, [R3+URZ], R0 ;  /* 0x00000000030075a7 */ /* 0x0022a4000802017f */
[----:B--2---:R-:W-:Y:S05]  /*78f0*/  @!P1 NANOSLEEP.SYNCS 0x989680 ;  /* 0x009896800000995d */ /* 0x004fea0003900000 */
[----:B------:R-:W2:Y:S02]  /*7900*/  @!P1 SYNCS.PHASECHK.TRANS64 P1, [R3+URZ], R0 ;  /* 0x00000000030095a7 */ /* 0x000ea4000802007f */
[----:B--2---:R-:W-:Y:S05]  /*7910*/  @!P1 BRA `(.L_x_19) ;  /* 0xfffffffc00f09947 */ /* 0x004fea000383ffff */
[----:B------:R-:W-:Y:S05]  /*7920*/  BRA `(.L_x_18) ;  /* 0xffffff9c00d47947 */ /* 0x000fea000383ffff */
.L_x_24:
[----:B-1----:R-:W-:-:S04]  /*7930*/  IMAD.U32 R4, RZ, RZ, UR4 ;  /* 0x00000004ff047e24 */ /* 0x002fc8000f8e00ff */
[----:B------:R1:W2:Y:S03]  /*7940*/  SYNCS.PHASECHK.TRANS64.TRYWAIT P1, [R4+URZ], R3 ;  /* 0x00000003040075a7 */ /* 0x0002a6000802017f */
[----:B--2---:R-:W-:Y:S05]  /*7950*/  @!P1 NANOSLEEP.SYNCS 0x989680 ;  /* 0x009896800000995d */ /* 0x004fea0003900000 */
[----:B------:R-:W2:Y:S02]  /*7960*/  @!P1 SYNCS.PHASECHK.TRANS64 P1, [R4+URZ], R3 ;  /* 0x00000003040095a7 */ /* 0x000ea4000802007f */
[----:B--2---:R-:W-:Y:S05]  /*7970*/  @!P1 BRA `(.L_x_24) ;  /* 0xfffffffc00ec9947 */ /* 0x004fea000383ffff */
[----:B------:R-:W-:Y:S05]  /*7980*/  BRA `(.L_x_23) ;  /* 0xffffffa000a47947 */ /* 0x000fea000383ffff */
.L_x_30:
[----:B0-----:R0:W1:Y:S02]  /*7990*/  SYNCS.PHASECHK.TRANS64.TRYWAIT P0, [R95+URZ+0x8], R0 ;  /* 0x000008005f0075a7 */ /* 0x001064000800017f */
[----:B-1----:R-:W-:Y:S05]  /*79a0*/  @!P0 NANOSLEEP.SYNCS 0x989680 ;  /* 0x009896800000895d */ /* 0x002fea0003900000 */
[----:B------:R-:W1:Y:S02]  /*79b0*/  @!P0 SYNCS.PHASECHK.TRANS64 P0, [R95+URZ+0x8], R0 ;  /* 0x000008005f0085a7 */ /* 0x000e64000800007f */
[----:B-1----:R-:W-:Y:S05]  /*79c0*/  @!P0 BRA `(.L_x_30) ;  /* 0xfffffffc00f08947 */ /* 0x002fea000383ffff */
[----:B------:R-:W-:Y:S05]  /*79d0*/  BRA `(.L_x_184) ;  /* 0xffffffa400ac7947 */ /* 0x000fea000383ffff */
.L_x_163:
[----:B------:R-:W-:Y:S01]  /*79e0*/  BSSY B1, `(.L_x_185) ;  /* 0x0000006000017945 */ /* 0x000fe20003800000 */
[----:B------:R-:W-:-:S07]  /*79f0*/  IMAD.MOV.U32 R15, RZ, RZ, -0x1 ;  /* 0xffffffffff0f7424 */ /* 0x000fce00078e00ff */
[----:B------:R-:W-:Y:S05]  /*7a00*/  WARPSYNC.COLLECTIVE R15, `(.L_x_186) ;  /* 0x000000000f0c7348 */ /* 0x000fea0003c00000 */
[----:B------:R-:W-:Y:S02]  /*7a10*/  ELECT P6, UR62, PT ;  /* 0x00000000003e782f */ /* 0x000fe400038c0000 */
[----:B------:R-:W-:Y:S01]  /*7a20*/  MOV R14, UR62 ;  /* 0x0000003e000e7c02 */ /* 0x000fe20008000f00 */
[----:B------:R-:W-:Y:S10]  /*7a30*/  ENDCOLLECTIVE ;  /* 0x000000000000791b */ /* 0x000ff40003800000 */
.L_x_186:
[----:B------:R-:W-:Y:S05]  /*7a40*/  BSYNC B1 ;  /* 0x0000000000017941 */ /* 0x000fea0003800000 */
.L_x_185:
[----:B------:R-:W-:Y:S05]  /*7a50*/  BRA `(.L_x_187) ;  /* 0xfffffff000087947 */ /* 0x000fea000383ffff */
.L_x_166:
[----:B-1----:R1:W2:Y:S02]  /*7a60*/  SYNCS.PHASECHK.TRANS64.TRYWAIT P1, [R7+URZ+0x20], R4 ;  /* 0x00002004070075a7 */ /* 0x0022a4000802017f */
[----:B--2---:R-:W-:Y:S05]  /*7a70*/  @!P1 NANOSLEEP.SYNCS 0x989680 ;  /* 0x009896800000995d */ /* 0x004fea0003900000 */
[----:B------:R-:W2:Y:S02]  /*7a80*/  @!P1 SYNCS.PHASECHK.TRANS64 P1, [R7+URZ+0x20], R4 ;  /* 0x00002004070095a7 */ /* 0x000ea4000802007f */
[----:B--2---:R-:W-:Y:S05]  /*7a90*/  @!P1 BRA `(.L_x_166) ;  /* 0xfffffffc00f09947 */ /* 0x004fea000383ffff */
[----:B------:R-:W-:Y:S05]  /*7aa0*/  BRA `(.L_x_188) ;  /* 0xfffffff0003c7947 */ /* 0x000fea000383ffff */
.L_x_175:
[----:B------:R-:W-:Y:S01]  /*7ab0*/  BSSY B0, `(.L_x_189) ;  /* 0x0000006000007945 */ /* 0x000fe20003800000 */
[----:B------:R-:W-:-:S07]  /*7ac0*/  IMAD.MOV.U32 R15, RZ, RZ, -0x1 ;  /* 0xffffffffff0f7424 */ /* 0x000fce00078e00ff */
[----:B------:R-:W-:Y:S05]  /*7ad0*/  WARPSYNC.COLLECTIVE R15, `(.L_x_190) ;  /* 0x000000000f0c7348 */ /* 0x000fea0003c00000 */
[----:B------:R-:W-:Y:S02]  /*7ae0*/  ELECT P6, UR62, PT ;  /* 0x00000000003e782f */ /* 0x000fe400038c0000 */
[----:B------:R-:W-:Y:S01]  /*7af0*/  MOV R14, UR62 ;  /* 0x0000003e000e7c02 */ /* 0x000fe20008000f00 */
[----:B------:R-:W-:Y:S10]  /*7b00*/  ENDCOLLECTIVE ;  /* 0x000000000000791b */ /* 0x000ff40003800000 */
.L_x_190:
[----:B------:R-:W-:Y:S05]  /*7b10*/  BSYNC B0 ;  /* 0x0000000000007941 */ /* 0x000fea0003800000 */
.L_x_189:
[----:B------:R-:W-:Y:S05]  /*7b20*/  BRA `(.L_x_191) ;  /* 0xfffffff800a07947 */ /* 0x000fea000383ffff */
.L_x_179:
[----:B0-----:R0:W1:Y:S02]  /*7b30*/  SYNCS.PHASECHK.TRANS64.TRYWAIT P0, [R7+URZ], R2 ;  /* 0x00000002070075a7 */ /* 0x001064000800017f */
[----:B-1----:R-:W-:Y:S05]  /*7b40*/  @!P0 NANOSLEEP.SYNCS 0x989680 ;  /* 0x009896800000895d */ /* 0x002fea0003900000 */
[----:B------:R-:W1:Y:S02]  /*7b50*/  @!P0 SYNCS.PHASECHK.TRANS64 P0, [R7+URZ], R2 ;  /* 0x00000002070085a7 */ /* 0x000e64000800007f */
[----:B-1----:R-:W-:Y:S05]  /*7b60*/  @!P0 BRA `(.L_x_179) ;  /* 0xfffffffc00f08947 */ /* 0x002fea000383ffff */
[----:B------:R-:W-:Y:S05]  /*7b70*/  BRA `(.L_x_192) ;  /* 0xfffffff800e47947 */ /* 0x000fea000383ffff */
.L_x_180:
[----:B0-----:R0:W1:Y:S02]  /*7b80*/  SYNCS.PHASECHK.TRANS64.TRYWAIT P0, [R9+URZ], R4 ;  /* 0x00000004090075a7 */ /* 0x001064000800017f */
[----:B-1----:R-:W-:Y:S05]  /*7b90*/  @!P0 NANOSLEEP.SYNCS 0x989680 ;  /* 0x009896800000895d */ /* 0x002fea0003900000 */
[----:B------:R-:W1:Y:S02]  /*7ba0*/  @!P0 SYNCS.PHASECHK.TRANS64 P0, [R9+URZ], R4 ;  /* 0x00000004090085a7 */ /* 0x000e64000800007f */
[----:B-1----:R-:W-:Y:S05]  /*7bb0*/  @!P0 BRA `(.L_x_180) ;  /* 0xfffffffc00f08947 */ /* 0x002fea000383ffff */
[----:B------:R-:W-:Y:S05]  /*7bc0*/  BRA `(.L_x_193) ;  /* 0xfffffff800f47947 */ /* 0x000fea000383ffff */
.L_x_181:
[----:B-1----:R1:W2:Y:S02]  /*7bd0*/  SYNCS.PHASECHK.TRANS64.TRYWAIT P0, [R6+URZ], R5 ;  /* 0x00000005060075a7 */ /* 0x0022a4000800017f */
[----:B--2---:R-:W-:Y:S05]  /*7be0*/  @!P0 NANOSLEEP.SYNCS 0x989680 ;  /* 0x009896800000895d */ /* 0x004fea0003900000 */
[----:B------:R-:W2:Y:S02]  /*7bf0*/  @!P0 SYNCS.PHASECHK.TRANS64 P0, [R6+URZ], R5 ;  /* 0x00000005060085a7 */ /* 0x000ea4000800007f */
[----:B--2---:R-:W-:Y:S05]  /*7c00*/  @!P0 BRA `(.L_x_181) ;  /* 0xfffffffc00f08947 */ /* 0x004fea000383ffff */
[----:B------:R-:W-:Y:S05]  /*7c10*/  BRA `(.L_x_194) ;  /* 0xfffffff800fc7947 */ /* 0x000fea000383ffff */
.L_x_195:
[----:B------:R-:W-:-:S00]  /*7c20*/  BRA `(.L_x_195) ;  /* 0xfffffffc00fc7947 */ /* 0x000fc0000383ffff */
[----:B------:R-:W-:-:S00]  /*7c30*/  NOP ;  /* 0x0000000000007918 */ /* 0x000fc00000000000 */
        /* <DEDUP_REMOVED lines=12> */
.L_x_196:


//--------------------- .nv.global.init           --------------------------
	.section	.nv.global.init,"aw",@progbits
.nv.global.init:
	.type		$str$22,@object
	.size		$str$22,($str$23 - $str$22)
$str$22:
        /*0000*/ 	.byte	0x6b, 0x5f, 0x74, 0x69, 0x6c, 0x65, 0x5f, 0x63, 0x6f, 0x75, 0x6e, 0x74, 0x20, 0x3e, 0x3d, 0x20
        /*0010*/ 	.byte	0x31, 0x00
	.type		$str$23,@object
	.size		$str$23,(__unnamed_1 - $str$23)
$str$23:
        /*0012*/ 	.byte	0x2f, 0x74, 0x6d, 0x70, 0x2f, 0x63, 0x75, 0x74, 0x6c, 0x61, 0x73, 0x73, 0x5f, 0x73, 0x77, 0x65
        /*0022*/ 	.byte	0x65, 0x70, 0x5f, 0x73, 0x72, 0x63, 0x2f, 0x69, 0x6e, 0x63, 0x6c, 0x75, 0x64, 0x65, 0x2f, 0x63
        /*0032*/ 	.byte	0x75, 0x74, 0x6c, 0x61, 0x73, 0x73, 0x2f, 0x67, 0x65, 0x6d, 0x6d, 0x2f, 0x63, 0x6f, 0x6c, 0x6c
        /*0042*/ 	.byte	0x65, 0x63, 0x74, 0x69, 0x76, 0x65, 0x2f, 0x73, 0x6d, 0x39, 0x30, 0x5f, 0x6d, 0x6d, 0x61, 0x5f
        /*0052*/ 	.byte	0x74, 0x6d, 0x61, 0x5f, 0x67, 0x6d, 0x6d, 0x61, 0x5f, 0x73, 0x73, 0x5f, 0x77, 0x61, 0x72, 0x70
        /*0062*/ 	.byte	0x73, 0x70, 0x65, 0x63, 0x69, 0x61, 0x6c, 0x69, 0x7a, 0x65, 0x64, 0x2e, 0x68, 0x70, 0x70, 0x00
	.type		__unnamed_1,@object
	.size		__unnamed_1,(.L_0 - __unnamed_1)
__unnamed_1:
        /*0072*/ 	.byte	0x76, 0x6f, 0x69, 0x64, 0x20, 0x63, 0x75, 0x74, 0x6c, 0x61, 0x73, 0x73, 0x3a, 0x3a, 0x67, 0x65
        /* <DEDUP_REMOVED lines=180> */
        /*0bc2*/ 	.byte	0x00
.L_0:


//--------------------- .nv.shared._ZN7cutlass13device_kernelINS_4gemm6kernel13GemmUniversalIN4cute5tupleIJiiiiEEENS1_10collective13CollectiveMmaINS1_34MainloopSm90TmaGmmaWarpSpecializedILi4ENS5_IJNS4_1CILi1EEESB_SB_EEENS1_32KernelTmaWarpSpecializedPingpongEEENS5_IJNSA_ILi64EEENSA_ILi128EEESF_EEENS_10bfloat16_tENS5_IJlSB_lEEESI_SJ_NS4_8TiledMMAINS4_8MMA_AtomIJNS4_4SM904GMMA28MMA_64x128x16_F32BF16BF16_SSILNSN_5MajorE0ELSP_0ELNSN_7ScaleInE1ELSQ_1EEEEEENS4_6LayoutISC_NS5_IJNSA_ILi0EEESU_SU_EEEEENS5_IJNS4_10UnderscoreESX_SX_EEEEENS4_13SM90_TMA_LOADENS4_14ComposedLayoutINS4_7SwizzleILi3ELi4ELi3EEENS4_18smem_ptr_flag_bitsILi16EEENST_INS5_IJNSA_ILi8EEESF_EEENS5_IJSF_SB_EEEEEEEvNS4_8identityES10_S1A_vS1B_EENS_8epilogue10collective6detail29Sm90TmaWarpSpecializedAdapterINS1E_15DefaultEpilogueISI_SJ_SJ_NS1D_6thread17LinearCombinationISI_Li1EffLNS1I_9ScaleType4KindE0ELNS_15FloatRoundStyleE2ESI_EENS1_15EpilogueDefaultEEEEEvvEEEEvNT_6ParamsE --------------------------
	.section	.nv.shared._ZN7cutlass13device_kernelINS_4gemm6kernel13GemmUniversalIN4cute5tupleIJiiiiEEENS1_10collective13CollectiveMmaINS1_34MainloopSm90TmaGmmaWarpSpecializedILi4ENS5_IJNS4_1CILi1EEESB_SB_EEENS1_32KernelTmaWarpSpecializedPingpongEEENS5_IJNSA_ILi64EEENSA_ILi128EEESF_EEENS_10bfloat16_tENS5_IJlSB_lEEESI_SJ_NS4_8TiledMMAINS4_8MMA_AtomIJNS4_4SM904GMMA28MMA_64x128x16_F32BF16BF16_SSILNSN_5MajorE0ELSP_0ELNSN_7ScaleInE1ELSQ_1EEEEEENS4_6LayoutISC_NS5_IJNSA_ILi0EEESU_SU_EEEEENS5_IJNS4_10UnderscoreESX_SX_EEEEENS4_13SM90_TMA_LOADENS4_14ComposedLayoutINS4_7SwizzleILi3ELi4ELi3EEENS4_18smem_ptr_flag_bitsILi16EEENST_INS5_IJNSA_ILi8EEESF_EEENS5_IJSF_SB_EEEEEEEvNS4_8identityES10_S1A_vS1B_EENS_8epilogue10collective6detail29Sm90TmaWarpSpecializedAdapterINS1E_15DefaultEpilogueISI_SJ_SJ_NS1D_6thread17LinearCombinationISI_Li1EffLNS1I_9ScaleType4KindE0ELNS_15FloatRoundStyleE2ESI_EENS1_15EpilogueDefaultEEEEEvvEEEEvNT_6ParamsE,"aw",@nobits
	.sectionflags	@""
	.align	16
	.zero		1024


//--------------------- .nv.shared.reserved.0     --------------------------
	.section	.nv.shared.reserved.0,"aw",@nobits
	.weak		__nv_reservedSMEM_offset_0_alias
	.size		__nv_reservedSMEM_offset_0_alias, 0, 0
	.other		__nv_reservedSMEM_offset_0_alias,@"STO_CUDA_RESERVED_SHARED STV_DEFAULT"
__nv_reservedSMEM_offset_0_alias:
	.zero		0


//--------------------- .nv.global                --------------------------
	.section	.nv.global,"aw",@nobits
.nv.global:
	.type		_ZN39_INTERNAL_ddb55a43_4_k_cu_52fc8561_31014cute1_E,@object
	.size		_ZN39_INTERNAL_ddb55a43_4_k_cu_52fc8561_31014cute1_E,(_ZN39_INTERNAL_ddb55a43_4_k_cu_52fc8561_31014cuda3std3__45__cpo6cbeginE - _ZN39_INTERNAL_ddb55a43_4_k_cu_52fc8561_31014cute1_E)
_ZN39_INTERNAL_ddb55a43_4_k_cu_52fc8561_31014cute1_E:
	.zero		1
	.type		_ZN39_INTERNAL_ddb55a43_4_k_cu_52fc8561_31014cuda3std3__45__cpo6cbeginE,@object
	.size		_ZN39_INTERNAL_ddb55a43_4_k_cu_52fc8561_31014cuda3std3__45__cpo6cbeginE,(_ZN39_INTERNAL_ddb55a43_4_k_cu_52fc8561_31014cuda3std3__48in_placeE - _ZN39_INTERNAL_ddb55a43_4_k_cu_52fc8561_31014cuda3std3__45__cpo6cbeginE)
_ZN39_INTERNAL_ddb55a43_4_k_cu_52fc8561_31014cuda3std3__45__cpo6cbeginE:
	.zero		1
	.type		_ZN39_INTERNAL_ddb55a43_4_k_cu_52fc8561_31014cuda3std3__48in_placeE,@object
	.size		_ZN39_INTERNAL_ddb55a43_4_k_cu_52fc8561_31014cuda3std3__48in_placeE,(_ZN39_INTERNAL_ddb55a43_4_k_cu_52fc8561_31014cuda3std6ranges3__45__cpo9iter_moveE - _ZN39_INTERNAL_ddb55a43_4_k_cu_52fc8561_31014cuda3std3__48in_placeE)
_ZN39_INTERNAL_ddb55a43_4_k_cu_52fc8561_31014cuda3std3__48in_placeE:
	.zero		1
	.type		_ZN39_INTERNAL_ddb55a43_4_k_cu_52fc8561_31014cuda3std6ranges3__45__cpo9iter_moveE,@object
	.size		_ZN39_INTERNAL_ddb55a43_4_k_cu_52fc8561_31014cuda3std6ranges3__45__cpo9iter_moveE,(_ZN39_INTERNAL_ddb55a43_4_k_cu_52fc8561_31014cuda3std3__45__cpo5beginE - _ZN39_INTERNAL_ddb55a43_4_k_cu_52fc8561_31014cuda3std6ranges3__45__cpo9iter_moveE)
_ZN39_INTERNAL_ddb55a43_4_k_cu_52fc8561_31014cuda3std6ranges3__45__cpo9iter_moveE:
	.zero		1
	.type		_ZN39_INTERNAL_ddb55a43_4_k_cu_52fc8561_31014cuda3std3__45__cpo5beginE,@object
	.size		_ZN39_INTERNAL_ddb55a43_4_k_cu_52fc8561_31014cuda3std3__45__cpo5beginE,(_ZN39_INTERNAL_ddb55a43_4_k_cu_52fc8561_31014cuda3std3__441_GLOBAL__N__ddb55a43_4_k_cu_52fc8561_31016ignoreE - _ZN39_INTERNAL_ddb55a43_4_k_cu_52fc8561_31014cuda3std3__45__cpo5beginE)
_ZN39_INTERNAL_ddb55a43_4_k_cu_52fc8561_31014cuda3std3__45__cpo5beginE:
	.zero		1
	.type		_ZN39_INTERNAL_ddb55a43_4_k_cu_52fc8561_31014cuda3std3__441_GLOBAL__N__ddb55a43_4_k_cu_52fc8561_31016ignoreE,@object
	.size		_ZN39_INTERNAL_ddb55a43_4_k_cu_52fc8561_31014cuda3std3__441_GLOBAL__N__ddb55a43_4_k_cu_52fc8561_31016ignoreE,(_ZN39_INTERNAL_ddb55a43_4_k_cu_52fc8561_31014cute7productE - _ZN39_INTERNAL_ddb55a43_4_k_cu_52fc8561_31014cuda3std3__441_GLOBAL__N__ddb55a43_4_k_cu_52fc8561_31016ignoreE)
_ZN39_INTERNAL_ddb55a43_4_k_cu_52fc8561_31014cuda3std3__441_GLOBAL__N__ddb55a43_4_k_cu_52fc8561_31016ignoreE:
	.zero		1
	.type		_ZN39_INTERNAL_ddb55a43_4_k_cu_52fc8561_31014cute7productE,@object
	.size		_ZN39_INTERNAL_ddb55a43_4_k_cu_52fc8561_31014cute7productE,(_ZN39_INTERNAL_ddb55a43_4_k_cu_52fc8561_31014cuda3std3__45__cpo3endE - _ZN39_INTERNAL_ddb55a43_4_k_cu_52fc8561_31014cute7productE)
_ZN39_INTERNAL_ddb55a43_4_k_cu_52fc8561_31014cute7productE:
	.zero		1
	.type		_ZN39_INTERNAL_ddb55a43_4_k_cu_52fc8561_31014cuda3std3__45__cpo3endE,@object
	.size		_ZN39_INTERNAL_ddb55a43_4_k_cu_52fc8561_31014cuda3std3__45__cpo3endE,(_ZN39_INTERNAL_ddb55a43_4_k_cu_52fc8561_31014cuda3std3__419piecewise_constructE - _ZN39_INTERNAL_ddb55a43_4_k_cu_52fc8561_31014cuda3std3__45__cpo3endE)
_ZN39_INTERNAL_ddb55a43_4_k_cu_52fc8561_31014cuda3std3__45__cpo3endE:
	.zero		1
	.type		_ZN39_INTERNAL_ddb55a43_4_k_cu_52fc8561_31014cuda3std3__419piecewise_constructE,@object
	.size		_ZN39_INTERNAL_ddb55a43_4_k_cu_52fc8561_31014cuda3std3__419piecewise_constructE,(_ZN39_INTERNAL_ddb55a43_4_k_cu_52fc8561_31014cuda3std3__45__cpo4cendE - _ZN39_INTERNAL_ddb55a43_4_k_cu_52fc8561_31014cuda3std3__419piecewise_constructE)
_ZN39_INTERNAL_ddb55a43_4_k_cu_52fc8561_31014cuda3std3__419piecewise_constructE:
	.zero		1
	.type		_ZN39_INTERNAL_ddb55a43_4_k_cu_52fc8561_31014cuda3std3__45__cpo4cendE,@object
	.size		_ZN39_INTERNAL_ddb55a43_4_k_cu_52fc8561_31014cuda3std3__45__cpo4cendE,(_ZN39_INTERNAL_ddb55a43_4_k_cu_52fc8561_31014cuda3std6ranges3__45__cpo4swapE - _ZN39_INTERNAL_ddb55a43_4_k_cu_52fc8561_31014cuda3std3__45__cpo4cendE)
_ZN39_INTERNAL_ddb55a43_4_k_cu_52fc8561_31014cuda3std3__45__cpo4cendE:
	.zero		1
	.type		_ZN39_INTERNAL_ddb55a43_4_k_cu_52fc8561_31014cuda3std6ranges3__45__cpo4swapE,@object
	.size		_ZN39_INTERNAL_ddb55a43_4_k_cu_52fc8561_31014cuda3std6ranges3__45__cpo4swapE,(.L_8 - _ZN39_INTERNAL_ddb55a43_4_k_cu_52fc8561_31014cuda3std6ranges3__45__cpo4swapE)
_ZN39_INTERNAL_ddb55a43_4_k_cu_52fc8561_31014cuda3std6ranges3__45__cpo4swapE:
	.zero		1
.L_8:


//--------------------- .nv.constant0._ZN7cutlass13device_kernelINS_4gemm6kernel13GemmUniversalIN4cute5tupleIJiiiiEEENS1_10collective13CollectiveMmaINS1_34MainloopSm90TmaGmmaWarpSpecializedILi4ENS5_IJNS4_1CILi1EEESB_SB_EEENS1_32KernelTmaWarpSpecializedPingpongEEENS5_IJNSA_ILi64EEENSA_ILi128EEESF_EEENS_10bfloat16_tENS5_IJlSB_lEEESI_SJ_NS4_8TiledMMAINS4_8MMA_AtomIJNS4_4SM904GMMA28MMA_64x128x16_F32BF16BF16_SSILNSN_5MajorE0ELSP_0ELNSN_7ScaleInE1ELSQ_1EEEEEENS4_6LayoutISC_NS5_IJNSA_ILi0EEESU_SU_EEEEENS5_IJNS4_10UnderscoreESX_SX_EEEEENS4_13SM90_TMA_LOADENS4_14ComposedLayoutINS4_7SwizzleILi3ELi4ELi3EEENS4_18smem_ptr_flag_bitsILi16EEENST_INS5_IJNSA_ILi8EEESF_EEENS5_IJSF_SB_EEEEEEEvNS4_8identityES10_S1A_vS1B_EENS_8epilogue10collective6detail29Sm90TmaWarpSpecializedAdapterINS1E_15DefaultEpilogueISI_SJ_SJ_NS1D_6thread17LinearCombinationISI_Li1EffLNS1I_9ScaleType4KindE0ELNS_15FloatRoundStyleE2ESI_EENS1_15EpilogueDefaultEEEEEvvEEEEvNT_6ParamsE --------------------------
	.section	.nv.constant0._ZN7cutlass13device_kernelINS_4gemm6kernel13GemmUniversalIN4cute5tupleIJiiiiEEENS1_10collective13CollectiveMmaINS1_34MainloopSm90TmaGmmaWarpSpecializedILi4ENS5_IJNS4_1CILi1EEESB_SB_EEENS1_32KernelTmaWarpSpecializedPingpongEEENS5_IJNSA_ILi64EEENSA_ILi128EEESF_EEENS_10bfloat16_tENS5_IJlSB_lEEESI_SJ_NS4_8TiledMMAINS4_8MMA_AtomIJNS4_4SM904GMMA28MMA_64x128x16_F32BF16BF16_SSILNSN_5MajorE0ELSP_0ELNSN_7ScaleInE1ELSQ_1EEEEEENS4_6LayoutISC_NS5_IJNSA_ILi0EEESU_SU_EEEEENS5_IJNS4_10UnderscoreESX_SX_EEEEENS4_13SM90_TMA_LOADENS4_14ComposedLayoutINS4_7SwizzleILi3ELi4ELi3EEENS4_18smem_ptr_flag_bitsILi16EEENST_INS5_IJNSA_ILi8EEESF_EEENS5_IJSF_SB_EEEEEEEvNS4_8identityES10_S1A_vS1B_EENS_8epilogue10collective6detail29Sm90TmaWarpSpecializedAdapterINS1E_15DefaultEpilogueISI_SJ_SJ_NS1D_6thread17LinearCombinationISI_Li1EffLNS1I_9ScaleType4KindE0ELNS_15FloatRoundStyleE2ESI_EENS1_15EpilogueDefaultEEEEEvvEEEEvNT_6ParamsE,"a",@progbits
	.sectionflags	@""
	.align	4
.nv.constant0._ZN7cutlass13device_kernelINS_4gemm6kernel13GemmUniversalIN4cute5tupleIJiiiiEEENS1_10collective13CollectiveMmaINS1_34MainloopSm90TmaGmmaWarpSpecializedILi4ENS5_IJNS4_1CILi1EEESB_SB_EEENS1_32KernelTmaWarpSpecializedPingpongEEENS5_IJNSA_ILi64EEENSA_ILi128EEESF_EEENS_10bfloat16_tENS5_IJlSB_lEEESI_SJ_NS4_8TiledMMAINS4_8MMA_AtomIJNS4_4SM904GMMA28MMA_64x128x16_F32BF16BF16_SSILNSN_5MajorE0ELSP_0ELNSN_7ScaleInE1ELSQ_1EEEEEENS4_6LayoutISC_NS5_IJNSA_ILi0EEESU_SU_EEEEENS5_IJNS4_10UnderscoreESX_SX_EEEEENS4_13SM90_TMA_LOADENS4_14ComposedLayoutINS4_7SwizzleILi3ELi4ELi3EEENS4_18smem_ptr_flag_bitsILi16EEENST_INS5_IJNSA_ILi8EEESF_EEENS5_IJSF_SB_EEEEEEEvNS4_8identityES10_S1A_vS1B_EENS_8epilogue10collective6detail29Sm90TmaWarpSpecializedAdapterINS1E_15DefaultEpilogueISI_SJ_SJ_NS1D_6thread17LinearCombinationISI_Li1EffLNS1I_9ScaleType4KindE0ELNS_15FloatRoundStyleE2ESI_EENS1_15EpilogueDefaultEEEEEvvEEEEvNT_6ParamsE:
	.zero		1664


//--------------------- SYMBOLS --------------------------

	.type		.nv.reservedSmem.offset0,@object
	.size		.nv.reservedSmem.offset0,0x4
	.type		__assertfail,@function
